// auto-generated by cutlass_sweep.gemm — config: {"arch": "sm_90", "cluster_m": 2, "cluster_n": 1, "dtype": "e4m3", "stages": 3, "tile_k": 64, "tile_m": 64, "tile_n": 128}
#include "cutlass/cutlass.h"
#include "cutlass/gemm/collective/collective_builder.hpp"
#include "cutlass/gemm/device/gemm_universal_adapter.h"
#include "cutlass/gemm/kernel/gemm_universal.hpp"
#include "cutlass/epilogue/collective/collective_builder.hpp"

using ElemA = cutlass::float_e4m3_t;
using ElemB = cutlass::float_e4m3_t;
using ElemCD = cutlass::float_e4m3_t;
using Acc  = float;
using TileShape    = cute::Shape<cute::_64, cute::_128, cute::_64>;
using ClusterShape = cute::Shape<cute::_2, cute::_1, cute::_1>;

using CollectiveEpilogue = typename cutlass::epilogue::collective::CollectiveBuilder<
    cutlass::arch::Sm90, cutlass::arch::OpClassTensorOp,
    TileShape, ClusterShape,
    cutlass::epilogue::collective::EpilogueTileAuto,
    Acc, Acc,
    ElemCD, cutlass::layout::RowMajor, 128 / cutlass::sizeof_bits<ElemCD>::value,
    ElemCD, cutlass::layout::RowMajor, 128 / cutlass::sizeof_bits<ElemCD>::value,
    cutlass::epilogue::collective::EpilogueScheduleAuto
  >::CollectiveOp;

using CollectiveMainloop = typename cutlass::gemm::collective::CollectiveBuilder<
    cutlass::arch::Sm90, cutlass::arch::OpClassTensorOp,
    ElemA, cutlass::layout::RowMajor, 128 / cutlass::sizeof_bits<ElemA>::value,
    ElemB, cutlass::layout::ColumnMajor, 128 / cutlass::sizeof_bits<ElemB>::value,
    Acc,
    TileShape, ClusterShape,
    cutlass::gemm::collective::StageCount<3>,
    cutlass::gemm::collective::KernelScheduleAuto
  >::CollectiveOp;

using GemmKernel = cutlass::gemm::kernel::GemmUniversal<
    cute::Shape<int,int,int,int>,
    CollectiveMainloop,
    CollectiveEpilogue
>;
using Gemm = cutlass::gemm::device::GemmUniversalAdapter<GemmKernel>;

// Force the device kernel symbol into the cubin without needing a host main.
auto* _anchor = &cutlass::device_kernel<GemmKernel>;


// ===== COMPILED SASS (sm_90a) =====

	.target	sm_90a

	.elftype	@"ET_EXEC"


//--------------------- .note.nv.tkinfo           --------------------------
	.section	.note.nv.tkinfo,"",@"SHT_NOTE"
	.sectionflags	@"SHF_NOTE_NV_TKINFO"
	.tkinfo
        /*0018*/ 	.word	0x00000002
        /*0030*/ 	.string	""
        /*0030*/ 	.string	"ptxas"
        /*0030*/ 	.string	"Cuda compilation tools, release 13.0, V13.0.88"
        /*0030*/ 	.string	"Build cuda_13.0.r13.0/compiler.36424714_0"
        /*0030*/ 	.string	"-arch sm_90a -m 64 "



//--------------------- .note.nv.cuinfo           --------------------------
	.section	.note.nv.cuinfo,"",@"SHT_NOTE"
	.sectionflags	@"SHF_NOTE_NV_CUINFO"
        /*0018*/ 	.short	0x0002
        /*001a*/ 	.short	0x005a
        /*001c*/ 	.short	0x0082
	.zero		2


//--------------------- .nv.info                  --------------------------
	.section	.nv.info,"",@"SHT_CUDA_INFO"
	.align	4


	//----- nvinfo : EIATTR_REGCOUNT
	.align		4
        /*0000*/ 	.byte	0x04, 0x2f
        /*0002*/ 	.short	(.L_12 - .L_11)
	.align		4
.L_11:
        /*0004*/ 	.word	index@(_ZN7cutlass13device_kernelINS_4gemm6kernel13GemmUniversalIN4cute5tupleIJiiiiEEENS1_10collective13CollectiveMmaINS1_37MainloopSm90TmaGmmaWarpSpecializedFP8ILi3ENS5_IJNS4_1CILi2EEENSA_ILi1EEESC_EEENS1_32KernelTmaWarpSpecializedPingpongEEENS5_IJNSA_ILi64EEENSA_ILi128EEESG_EEENS_12float_e4m3_tENS5_IJlSC_lEEESJ_SK_NS4_8TiledMMAINS4_8MMA_AtomIJNS4_4SM904GMMA31MMA_64x128x32_F32E4M3E4M3_SS_TNILNSO_7ScaleInE1ELSQ_1EEEEEENS4_6LayoutINS5_IJSC_SC_SC_EEENS5_IJNSA_ILi0EEESV_SV_EEEEENS5_IJNS4_10UnderscoreESY_SY_EEEEENS4_13SM90_TMA_LOADENS4_14ComposedLayoutINS4_7SwizzleILi2ELi4ELi3EEENS4_18smem_ptr_flag_bitsILi8EEENST_INS5_IJNSA_ILi8EEESG_EEENS5_IJSG_SC_EEEEEEEvNS4_8identityENS4_23SM90_TMA_LOAD_MULTICASTES1B_vS1C_EENS_8epilogue10collective6detail29Sm90TmaWarpSpecializedAdapterINS1G_15DefaultEpilogueISJ_SK_SK_NS1F_6thread17LinearCombinationISJ_Li1EffLNS1K_9ScaleType4KindE0ELNS_15FloatRoundStyleE2ESJ_EENS1_15EpilogueDefaultEEEEEvvEEEEvNT_6ParamsE)
        /*0008*/ 	.word	0x000000a8


	//----- nvinfo : EIATTR_FRAME_SIZE
	.align		4
.L_12:
        /*000c*/ 	.byte	0x04, 0x11
        /*000e*/ 	.short	(.L_14 - .L_13)
	.align		4
.L_13:
        /*0010*/ 	.word	index@(_ZN7cutlass13device_kernelINS_4gemm6kernel13GemmUniversalIN4cute5tupleIJiiiiEEENS1_10collective13CollectiveMmaINS1_37MainloopSm90TmaGmmaWarpSpecializedFP8ILi3ENS5_IJNS4_1CILi2EEENSA_ILi1EEESC_EEENS1_32KernelTmaWarpSpecializedPingpongEEENS5_IJNSA_ILi64EEENSA_ILi128EEESG_EEENS_12float_e4m3_tENS5_IJlSC_lEEESJ_SK_NS4_8TiledMMAINS4_8MMA_AtomIJNS4_4SM904GMMA31MMA_64x128x32_F32E4M3E4M3_SS_TNILNSO_7ScaleInE1ELSQ_1EEEEEENS4_6LayoutINS5_IJSC_SC_SC_EEENS5_IJNSA_ILi0EEESV_SV_EEEEENS5_IJNS4_10UnderscoreESY_SY_EEEEENS4_13SM90_TMA_LOADENS4_14ComposedLayoutINS4_7SwizzleILi2ELi4ELi3EEENS4_18smem_ptr_flag_bitsILi8EEENST_INS5_IJNSA_ILi8EEESG_EEENS5_IJSG_SC_EEEEEEEvNS4_8identityENS4_23SM90_TMA_LOAD_MULTICASTES1B_vS1C_EENS_8epilogue10collective6detail29Sm90TmaWarpSpecializedAdapterINS1G_15DefaultEpilogueISJ_SK_SK_NS1F_6thread17LinearCombinationISJ_Li1EffLNS1K_9ScaleType4KindE0ELNS_15FloatRoundStyleE2ESJ_EENS1_15EpilogueDefaultEEEEEvvEEEEvNT_6ParamsE)
        /*0014*/ 	.word	0x00000000


	//----- nvinfo : EIATTR_MIN_STACK_SIZE
	.align		4
.L_14:
        /*0018*/ 	.byte	0x04, 0x12
        /*001a*/ 	.short	(.L_16 - .L_15)
	.align		4
.L_15:
        /*001c*/ 	.word	index@(_ZN7cutlass13device_kernelINS_4gemm6kernel13GemmUniversalIN4cute5tupleIJiiiiEEENS1_10collective13CollectiveMmaINS1_37MainloopSm90TmaGmmaWarpSpecializedFP8ILi3ENS5_IJNS4_1CILi2EEENSA_ILi1EEESC_EEENS1_32KernelTmaWarpSpecializedPingpongEEENS5_IJNSA_ILi64EEENSA_ILi128EEESG_EEENS_12float_e4m3_tENS5_IJlSC_lEEESJ_SK_NS4_8TiledMMAINS4_8MMA_AtomIJNS4_4SM904GMMA31MMA_64x128x32_F32E4M3E4M3_SS_TNILNSO_7ScaleInE1ELSQ_1EEEEEENS4_6LayoutINS5_IJSC_SC_SC_EEENS5_IJNSA_ILi0EEESV_SV_EEEEENS5_IJNS4_10UnderscoreESY_SY_EEEEENS4_13SM90_TMA_LOADENS4_14ComposedLayoutINS4_7SwizzleILi2ELi4ELi3EEENS4_18smem_ptr_flag_bitsILi8EEENST_INS5_IJNSA_ILi8EEESG_EEENS5_IJSG_SC_EEEEEEEvNS4_8identityENS4_23SM90_TMA_LOAD_MULTICASTES1B_vS1C_EENS_8epilogue10collective6detail29Sm90TmaWarpSpecializedAdapterINS1G_15DefaultEpilogueISJ_SK_SK_NS1F_6thread17LinearCombinationISJ_Li1EffLNS1K_9ScaleType4KindE0ELNS_15FloatRoundStyleE2ESJ_EENS1_15EpilogueDefaultEEEEEvvEEEEvNT_6ParamsE)
        /*0020*/ 	.word	0x00000000
.L_16:


//--------------------- .nv.compat                --------------------------
	.section	.nv.compat,"",@"SHT_CUDA_COMPAT_INFO"
	.align	4
        /*0000*/ 	.byte	0x02, 0x09, 0x01, 0x00, 0x02, 0x02, 0x04, 0x00, 0x02, 0x05, 0x05, 0x00, 0x03, 0x07, 0x01, 0x01
        /*0010*/ 	.byte	0x02, 0x03, 0x01, 0x00, 0x02, 0x06, 0x01, 0x00, 0x04, 0x0b, 0x08, 0x00, 0x00, 0x00, 0x00, 0x00
        /*0020*/ 	.byte	0x00, 0x00, 0x00, 0x00


//--------------------- .nv.info._ZN7cutlass13device_kernelINS_4gemm6kernel13GemmUniversalIN4cute5tupleIJiiiiEEENS1_10collective13CollectiveMmaINS1_37MainloopSm90TmaGmmaWarpSpecializedFP8ILi3ENS5_IJNS4_1CILi2EEENSA_ILi1EEESC_EEENS1_32KernelTmaWarpSpecializedPingpongEEENS5_IJNSA_ILi64EEENSA_ILi128EEESG_EEENS_12float_e4m3_tENS5_IJlSC_lEEESJ_SK_NS4_8TiledMMAINS4_8MMA_AtomIJNS4_4SM904GMMA31MMA_64x128x32_F32E4M3E4M3_SS_TNILNSO_7ScaleInE1ELSQ_1EEEEEENS4_6LayoutINS5_IJSC_SC_SC_EEENS5_IJNSA_ILi0EEESV_SV_EEEEENS5_IJNS4_10UnderscoreESY_SY_EEEEENS4_13SM90_TMA_LOADENS4_14ComposedLayoutINS4_7SwizzleILi2ELi4ELi3EEENS4_18smem_ptr_flag_bitsILi8EEENST_INS5_IJNSA_ILi8EEESG_EEENS5_IJSG_SC_EEEEEEEvNS4_8identityENS4_23SM90_TMA_LOAD_MULTICASTES1B_vS1C_EENS_8epilogue10collective6detail29Sm90TmaWarpSpecializedAdapterINS1G_15DefaultEpilogueISJ_SK_SK_NS1F_6thread17LinearCombinationISJ_Li1EffLNS1K_9ScaleType4KindE0ELNS_15FloatRoundStyleE2ESJ_EENS1_15EpilogueDefaultEEEEEvvEEEEvNT_6ParamsE --------------------------
	.section	.nv.info._ZN7cutlass13device_kernelINS_4gemm6kernel13GemmUniversalIN4cute5tupleIJiiiiEEENS1_10collective13CollectiveMmaINS1_37MainloopSm90TmaGmmaWarpSpecializedFP8ILi3ENS5_IJNS4_1CILi2EEENSA_ILi1EEESC_EEENS1_32KernelTmaWarpSpecializedPingpongEEENS5_IJNSA_ILi64EEENSA_ILi128EEESG_EEENS_12float_e4m3_tENS5_IJlSC_lEEESJ_SK_NS4_8TiledMMAINS4_8MMA_AtomIJNS4_4SM904GMMA31MMA_64x128x32_F32E4M3E4M3_SS_TNILNSO_7ScaleInE1ELSQ_1EEEEEENS4_6LayoutINS5_IJSC_SC_SC_EEENS5_IJNSA_ILi0EEESV_SV_EEEEENS5_IJNS4_10UnderscoreESY_SY_EEEEENS4_13SM90_TMA_LOADENS4_14ComposedLayoutINS4_7SwizzleILi2ELi4ELi3EEENS4_18smem_ptr_flag_bitsILi8EEENST_INS5_IJNSA_ILi8EEESG_EEENS5_IJSG_SC_EEEEEEEvNS4_8identityENS4_23SM90_TMA_LOAD_MULTICASTES1B_vS1C_EENS_8epilogue10collective6detail29Sm90TmaWarpSpecializedAdapterINS1G_15DefaultEpilogueISJ_SK_SK_NS1F_6thread17LinearCombinationISJ_Li1EffLNS1K_9ScaleType4KindE0ELNS_15FloatRoundStyleE2ESJ_EENS1_15EpilogueDefaultEEEEEvvEEEEvNT_6ParamsE,"",@"SHT_CUDA_INFO"
	.sectionflags	@""
	.align	4


	//----- nvinfo : EIATTR_CUDA_API_VERSION
	.align		4
        /*0000*/ 	.byte	0x04, 0x37
        /*0002*/ 	.short	(.L_18 - .L_17)
.L_17:
        /*0004*/ 	.word	0x00000082


	//----- nvinfo : EIATTR_KPARAM_INFO
	.align		4
.L_18:
        /*0008*/ 	.byte	0x04, 0x17
        /*000a*/ 	.short	(.L_20 - .L_19)
.L_19:
        /*000c*/ 	.word	0x00000000
        /*0010*/ 	.short	0x0000
        /*0012*/ 	.short	0x0070
        /*0014*/ 	.byte	0x00, 0xf0, 0x01, 0x10


	//----- nvinfo : EIATTR_SPARSE_MMA_MASK
	.align		4
.L_20:
        /*0018*/ 	.byte	0x03, 0x50
        /*001a*/ 	.short	0x0000


	//----- nvinfo : EIATTR_MAXREG_COUNT
	.align		4
        /*001c*/ 	.byte	0x03, 0x1b
        /*001e*/ 	.short	0x00a8


	//----- nvinfo : EIATTR_NUM_BARRIERS
	.align		4
        /*0020*/ 	.byte	0x02, 0x4c
        /*0022*/ 	.byte	0x01
	.zero		1


	//----- nvinfo : EIATTR_MERCURY_ISA_VERSION
	.align		4
        /*0024*/ 	.byte	0x03, 0x5f
        /*0026*/ 	.short	0x0101


	//----- nvinfo : EIATTR_INT_WARP_WIDE_INSTR_OFFSETS
	.align		4
        /*0028*/ 	.byte	0x04, 0x31
        /*002a*/ 	.short	(.L_22 - .L_21)


	//   ....[0]....
.L_21:
        /*002c*/ 	.word	0x00000490


	//   ....[1]....
        /*0030*/ 	.word	0x000004d0


	//   ....[2]....
        /*0034*/ 	.word	0x00000510


	//   ....[3]....
        /*0038*/ 	.word	0x000005b0


	//   ....[4]....
        /*003c*/ 	.word	0x000005d0


	//   ....[5]....
        /*0040*/ 	.word	0x00000630


	//   ....[6]....
        /*0044*/ 	.word	0x00000720


	//   ....[7]....
        /*0048*/ 	.word	0x00000770


	//   ....[8]....
        /*004c*/ 	.word	0x000030f0


	//----- nvinfo : EIATTR_COOP_GROUP_MASK_REGIDS
	.align		4
.L_22:
        /*0050*/ 	.byte	0x04, 0x29
        /*0052*/ 	.short	(.L_24 - .L_23)


	//   ....[0]....
.L_23:
        /*0054*/ 	.word	0xffffffff


	//   ....[1]....
        /*0058*/ 	.word	0xffffffff


	//   ....[2]....
        /*005c*/ 	.word	0xffffffff


	//   ....[3]....
        /*0060*/ 	.word	0xffffffff


	//   ....[4]....
        /*0064*/ 	.word	0xffffffff


	//   ....[5]....
        /*0068*/ 	.word	0xffffffff


	//   ....[6]....
        /*006c*/ 	.word	0xffffffff


	//----- nvinfo : EIATTR_COOP_GROUP_INSTR_OFFSETS
	.align		4
.L_24:
        /*0070*/ 	.byte	0x04, 0x28
        /*0072*/ 	.short	(.L_26 - .L_25)


	//   ....[0]....
.L_25:
        /*0074*/ 	.word	0x00000060


	//   ....[1]....
        /*0078*/ 	.word	0x00000070


	//   ....[2]....
        /*007c*/ 	.word	0x00000130


	//   ....[3]....
        /*0080*/ 	.word	0x000002a0


	//   ....[4]....
        /*0084*/ 	.word	0x000002e0


	//   ....[5]....
        /*0088*/ 	.word	0x00000360


	//   ....[6]....
        /*008c*/ 	.word	0x00000930


	//----- nvinfo : EIATTR_REG_RECONFIG
	.align		4
.L_26:
        /*0090*/ 	.byte	0x01, 0x54
	.zero		2


	//----- nvinfo : EIATTR_MBARRIER_INSTR_OFFSETS
	.align		4
        /*0094*/ 	.byte	0x04, 0x39
        /*0096*/ 	.short	(.L_28 - .L_27)


	//   ....[0]....
.L_27:
        /*0098*/ 	.word	0x00000230
        /*009c*/ 	.word	0x000000ff
        /*00a0*/ 	.word	0x00000000
        /*00a4*/ 	.short	0x0100
        /*00a6*/ 	.byte	0x08
	.zero		1


	//   ....[1]....
        /*00a8*/ 	.word	0x00000240
        /*00ac*/ 	.word	0x000000ff
        /*00b0*/ 	.word	0x00000018
        /*00b4*/ 	.short	0x0100
        /*00b6*/ 	.byte	0x08
	.zero		1


	//   ....[2]....
        /*00b8*/ 	.word	0x00000250
        /*00bc*/ 	.word	0x000000ff
        /*00c0*/ 	.word	0x00000008
        /*00c4*/ 	.short	0x0100
        /*00c6*/ 	.byte	0x08
	.zero		1


	//   ....[3]....
        /*00c8*/ 	.word	0x00000260
        /*00cc*/ 	.word	0x000000ff
        /*00d0*/ 	.word	0x00000020
        /*00d4*/ 	.short	0x0100
        /*00d6*/ 	.byte	0x08
	.zero		1


	//   ....[4]....
        /*00d8*/ 	.word	0x00000270
        /*00dc*/ 	.word	0x000000ff
        /*00e0*/ 	.word	0x00000010
        /*00e4*/ 	.short	0x0100
        /*00e6*/ 	.byte	0x08
	.zero		1


	//   ....[5]....
        /*00e8*/ 	.word	0x00000280
        /*00ec*/ 	.word	0x000000ff
        /*00f0*/ 	.word	0x00000028
        /*00f4*/ 	.short	0x0100
        /*00f6*/ 	.byte	0x08
	.zero		1


	//   ....[6]....
        /*00f8*/ 	.word	0x000007a0
        /*00fc*/ 	.word	0x000000ff
        /*0100*/ 	.word	0x00000060
        /*0104*/ 	.short	0x0100
        /*0106*/ 	.byte	0x08
	.zero		1


	//   ....[7]....
        /*0108*/ 	.word	0x00000840
        /*010c*/ 	.word	0x000000ff
        /*0110*/ 	.word	0x00000068
        /*0114*/ 	.short	0x0100
        /*0116*/ 	.byte	0x08
	.zero		1


	//   ....[8]....
        /*0118*/ 	.word	0x000008b0
        /*011c*/ 	.word	0x000000ff
        /*0120*/ 	.word	0x00000040
        /*0124*/ 	.short	0x0100
        /*0126*/ 	.byte	0x09
	.zero		1


	//   ....[9]....
        /*0128*/ 	.word	0x000008c0
        /*012c*/ 	.word	0x000000ff
        /*0130*/ 	.word	0x00000048
        /*0134*/ 	.short	0x0100
        /*0136*/ 	.byte	0x09
	.zero		1


	//   ....[10]....
        /*0138*/ 	.word	0x000008d0
        /*013c*/ 	.word	0x000000ff
        /*0140*/ 	.word	0x00000050
        /*0144*/ 	.short	0x0100
        /*0146*/ 	.byte	0x09
	.zero		1


	//   ....[11]....
        /*0148*/ 	.word	0x000008e0
        /*014c*/ 	.word	0x000000ff
        /*0150*/ 	.word	0x00000058
        /*0154*/ 	.short	0x0100
        /*0156*/ 	.byte	0x09
	.zero		1


	//   ....[12]....
        /*0158*/ 	.word	0x00001640
        /*015c*/ 	.word	0x000000ff
        /*0160*/ 	.word	0xfffffff8
        /*0164*/ 	.short	0x010a
        /*0166*/ 	.byte	0x0f
	.zero		1


	//   ....[13]....
        /*0168*/ 	.word	0x00001b20
        /*016c*/ 	.word	0x000000ff
        /*0170*/ 	.word	0x00000000
        /*0174*/ 	.short	0x010a
        /*0176*/ 	.byte	0x06
	.zero		1


	//   ....[14]....
        /*0178*/ 	.word	0x00001b60
        /*017c*/ 	.word	0x000000ff
        /*0180*/ 	.word	0x00000000
        /*0184*/ 	.short	0x010a
        /*0186*/ 	.byte	0x06
	.zero		1


	//   ....[15]....
        /*0188*/ 	.word	0x00002460
        /*018c*/ 	.word	0x000000ff
        /*0190*/ 	.word	0x00000000
        /*0194*/ 	.short	0x010a
        /*0196*/ 	.byte	0x09
	.zero		1


	//   ....[16]....
        /*0198*/ 	.word	0x000024a0
        /*019c*/ 	.word	0x000000ff
        /*01a0*/ 	.word	0x00000000
        /*01a4*/ 	.short	0x010a
        /*01a6*/ 	.byte	0x09
	.zero		1


	//   ....[17]....
        /*01a8*/ 	.word	0x00002b00
        /*01ac*/ 	.word	0x00000015
        /*01b0*/ 	.word	0x00000000
        /*01b4*/ 	.short	0x0101
        /*01b6*/ 	.byte	0x3f
	.zero		1


	//   ....[18]....
        /*01b8*/ 	.word	0x00003080
        /*01bc*/ 	.word	0x00000013
        /*01c0*/ 	.word	0x00000000
        /*01c4*/ 	.short	0x0101
        /*01c6*/ 	.byte	0x15
	.zero		1


	//   ....[19]....
        /*01c8*/ 	.word	0x00003190
        /*01cc*/ 	.word	0x00000013
        /*01d0*/ 	.word	0x00000000
        /*01d4*/ 	.short	0x0101
        /*01d6*/ 	.byte	0x3f
	.zero		1


	//   ....[20]....
        /*01d8*/ 	.word	0x00003250
        /*01dc*/ 	.word	0x000000ff
        /*01e0*/ 	.word	0x00000008
        /*01e4*/ 	.short	0x010a
        /*01e6*/ 	.byte	0x0f
	.zero		1


	//   ....[21]....
        /*01e8*/ 	.word	0x00007af0
        /*01ec*/ 	.word	0x00000004
        /*01f0*/ 	.word	0x00000000
        /*01f4*/ 	.short	0x0101
        /*01f6*/ 	.byte	0x15
	.zero		1


	//   ....[22]....
        /*01f8*/ 	.word	0x00008420
        /*01fc*/ 	.word	0x00000015
        /*0200*/ 	.word	0x00000018
        /*0204*/ 	.short	0x010a
        /*0206*/ 	.byte	0x3f
	.zero		1


	//   ....[23]....
        /*0208*/ 	.word	0x000087b0
        /*020c*/ 	.word	0x0000000a
        /*0210*/ 	.word	0x00000068
        /*0214*/ 	.short	0x0101
        /*0216*/ 	.byte	0x3f
	.zero		1


	//   ....[24]....
        /*0218*/ 	.word	0x00008f20
        /*021c*/ 	.word	0x00000007
        /*0220*/ 	.word	0x00000000
        /*0224*/ 	.short	0x010a
        /*0226*/ 	.byte	0x3f
	.zero		1


	//   ....[25]....
        /*0228*/ 	.word	0x00008fa0
        /*022c*/ 	.word	0x00000006
        /*0230*/ 	.word	0x00000000
        /*0234*/ 	.short	0x010a
        /*0236*/ 	.byte	0x3f
	.zero		1


	//   ....[26]....
        /*0238*/ 	.word	0x00009030
        /*023c*/ 	.word	0x00000003
        /*0240*/ 	.word	0x00000000
        /*0244*/ 	.short	0x010a
        /*0246*/ 	.byte	0x3f
	.zero		1


	//   ....[27]....
        /*0248*/ 	.word	0x000090a0
        /*024c*/ 	.word	0x00000013
        /*0250*/ 	.word	0xfffffff8
        /*0254*/ 	.short	0x010a
        /*0256*/ 	.byte	0x3f
	.zero		1


	//   ....[28]....
        /*0258*/ 	.word	0x00009100
        /*025c*/ 	.word	0x00000013
        /*0260*/ 	.word	0x00000000
        /*0264*/ 	.short	0x010a
        /*0266*/ 	.byte	0x3f
	.zero		1


	//   ....[29]....
        /*0268*/ 	.word	0x00009160
        /*026c*/ 	.word	0x00000015
        /*0270*/ 	.word	0x00000000
        /*0274*/ 	.short	0x010a
        /*0276*/ 	.byte	0x3f
	.zero		1


	//   ....[30]....
        /*0278*/ 	.word	0x000091c0
        /*027c*/ 	.word	0x00000013
        /*0280*/ 	.word	0x00000008
        /*0284*/ 	.short	0x010a
        /*0286*/ 	.byte	0x3f
	.zero		1


	//   ....[31]....
        /*0288*/ 	.word	0x00009290
        /*028c*/ 	.word	0x00000015
        /*0290*/ 	.word	0x00000018
        /*0294*/ 	.short	0x010a
        /*0296*/ 	.byte	0x3f
	.zero		1


	//   ....[32]....
        /*0298*/ 	.word	0x00009370
        /*029c*/ 	.word	0x00000007
        /*02a0*/ 	.word	0x00000000
        /*02a4*/ 	.short	0x010a
        /*02a6*/ 	.byte	0x3f
	.zero		1


	//   ....[33]....
        /*02a8*/ 	.word	0x000093c0
        /*02ac*/ 	.word	0x00000006
        /*02b0*/ 	.word	0x00000000
        /*02b4*/ 	.short	0x010a
        /*02b6*/ 	.byte	0x3f
	.zero		1


	//----- nvinfo : EIATTR_NUM_MBARRIERS
	.align		4
.L_28:
        /*02b8*/ 	.byte	0x03, 0x38
        /*02ba*/ 	.short	0x000c


	//----- nvinfo : EIATTR_EXIT_INSTR_OFFSETS
	.align		4
        /*02bc*/ 	.byte	0x04, 0x1c
        /*02be*/ 	.short	(.L_30 - .L_29)


	//   ....[0]....
.L_29:
        /*02c0*/ 	.word	0x00001380


	//   ....[1]....
        /*02c4*/ 	.word	0x000013e0


	//   ....[2]....
        /*02c8*/ 	.word	0x00008100


	//   ....[3]....
        /*02cc*/ 	.word	0x00008130


	//   ....[4]....
        /*02d0*/ 	.word	0x00009080


	//----- nvinfo : EIATTR_MAX_THREADS
	.align		4
.L_30:
        /*02d4*/ 	.byte	0x04, 0x05
        /*02d6*/ 	.short	(.L_32 - .L_31)
.L_31:
        /*02d8*/ 	.word	0x00000180
        /*02dc*/ 	.word	0x00000001
        /*02e0*/ 	.word	0x00000001


	//----- nvinfo : EIATTR_CRS_STACK_SIZE
	.align		4
.L_32:
        /*02e4*/ 	.byte	0x04, 0x1e
        /*02e6*/ 	.short	(.L_34 - .L_33)
.L_33:
        /*02e8*/ 	.word	0x00000000


	//----- nvinfo : EIATTR_CBANK_PARAM_SIZE
	.align		4
.L_34:
        /*02ec*/ 	.byte	0x03, 0x19
        /*02ee*/ 	.short	0x0470


	//----- nvinfo : EIATTR_PARAM_CBANK
	.align		4
        /*02f0*/ 	.byte	0x04, 0x0a
        /*02f2*/ 	.short	(.L_36 - .L_35)
	.align		4
.L_35:
        /*02f4*/ 	.word	index@(.nv.constant0._ZN7cutlass13device_kernelINS_4gemm6kernel13GemmUniversalIN4cute5tupleIJiiiiEEENS1_10collective13CollectiveMmaINS1_37MainloopSm90TmaGmmaWarpSpecializedFP8ILi3ENS5_IJNS4_1CILi2EEENSA_ILi1EEESC_EEENS1_32KernelTmaWarpSpecializedPingpongEEENS5_IJNSA_ILi64EEENSA_ILi128EEESG_EEENS_12float_e4m3_tENS5_IJlSC_lEEESJ_SK_NS4_8TiledMMAINS4_8MMA_AtomIJNS4_4SM904GMMA31MMA_64x128x32_F32E4M3E4M3_SS_TNILNSO_7ScaleInE1ELSQ_1EEEEEENS4_6LayoutINS5_IJSC_SC_SC_EEENS5_IJNSA_ILi0EEESV_SV_EEEEENS5_IJNS4_10UnderscoreESY_SY_EEEEENS4_13SM90_TMA_LOADENS4_14ComposedLayoutINS4_7SwizzleILi2ELi4ELi3EEENS4_18smem_ptr_flag_bitsILi8EEENST_INS5_IJNSA_ILi8EEESG_EEENS5_IJSG_SC_EEEEEEEvNS4_8identityENS4_23SM90_TMA_LOAD_MULTICASTES1B_vS1C_EENS_8epilogue10collective6detail29Sm90TmaWarpSpecializedAdapterINS1G_15DefaultEpilogueISJ_SK_SK_NS1F_6thread17LinearCombinationISJ_Li1EffLNS1K_9ScaleType4KindE0ELNS_15FloatRoundStyleE2ESJ_EENS1_15EpilogueDefaultEEEEEvvEEEEvNT_6ParamsE)
        /*02f8*/ 	.short	0x0210
        /*02fa*/ 	.short	0x0470


	//----- nvinfo : EIATTR_SW_WAR
	.align		4
.L_36:
        /*02fc*/ 	.byte	0x04, 0x36
        /*02fe*/ 	.short	(.L_38 - .L_37)
.L_37:
        /*0300*/ 	.word	0x00000008
.L_38:


//--------------------- .nv.callgraph             --------------------------
	.section	.nv.callgraph,"",@"SHT_CUDA_CALLGRAPH"
	.align	4
	.sectionentsize	8
	.align		4
        /*0000*/ 	.word	0x00000000
	.align		4
        /*0004*/ 	.word	0xffffffff
	.align		4
        /*0008*/ 	.word	0x00000000
	.align		4
        /*000c*/ 	.word	0xfffffffe
	.align		4
        /*0010*/ 	.word	0x00000000
	.align		4
        /*0014*/ 	.word	0xfffffffd
	.align		4
        /*0018*/ 	.word	0x00000000
	.align		4
        /*001c*/ 	.word	0xfffffffc


//--------------------- .nv.constant4             --------------------------
	.section	.nv.constant4,"a",@progbits
	.align	8
	.align		8
.nv.constant4:
        /*0000*/ 	.dword	_ZN39_INTERNAL_a7ffb979_4_k_cu_29ad877d_35154cuda3std3__45__cpo5beginE
	.align		8
        /*0008*/ 	.dword	_ZN39_INTERNAL_a7ffb979_4_k_cu_29ad877d_35154cuda3std3__45__cpo3endE
	.align		8
        /*0010*/ 	.dword	_ZN39_INTERNAL_a7ffb979_4_k_cu_29ad877d_35154cuda3std3__45__cpo6cbeginE
	.align		8
        /*0018*/ 	.dword	_ZN39_INTERNAL_a7ffb979_4_k_cu_29ad877d_35154cuda3std3__45__cpo4cendE
	.align		8
        /*0020*/ 	.dword	_ZN39_INTERNAL_a7ffb979_4_k_cu_29ad877d_35154cuda3std3__441_GLOBAL__N__a7ffb979_4_k_cu_29ad877d_35156ignoreE
	.align		8
        /*0028*/ 	.dword	_ZN39_INTERNAL_a7ffb979_4_k_cu_29ad877d_35154cuda3std3__419piecewise_constructE
	.align		8
        /*0030*/ 	.dword	_ZN39_INTERNAL_a7ffb979_4_k_cu_29ad877d_35154cuda3std3__48in_placeE
	.align		8
        /*0038*/ 	.dword	_ZN39_INTERNAL_a7ffb979_4_k_cu_29ad877d_35154cuda3std6ranges3__45__cpo4swapE
	.align		8
        /*0040*/ 	.dword	_ZN39_INTERNAL_a7ffb979_4_k_cu_29ad877d_35154cuda3std6ranges3__45__cpo9iter_moveE
	.align		8
        /*0048*/ 	.dword	_ZN39_INTERNAL_a7ffb979_4_k_cu_29ad877d_35154cute7productE
	.align		8
        /*0050*/ 	.dword	_ZN39_INTERNAL_a7ffb979_4_k_cu_29ad877d_35154cute1_E


//--------------------- .text._ZN7cutlass13device_kernelINS_4gemm6kernel13GemmUniversalIN4cute5tupleIJiiiiEEENS1_10collective13CollectiveMmaINS1_37MainloopSm90TmaGmmaWarpSpecializedFP8ILi3ENS5_IJNS4_1CILi2EEENSA_ILi1EEESC_EEENS1_32KernelTmaWarpSpecializedPingpongEEENS5_IJNSA_ILi64EEENSA_ILi128EEESG_EEENS_12float_e4m3_tENS5_IJlSC_lEEESJ_SK_NS4_8TiledMMAINS4_8MMA_AtomIJNS4_4SM904GMMA31MMA_64x128x32_F32E4M3E4M3_SS_TNILNSO_7ScaleInE1ELSQ_1EEEEEENS4_6LayoutINS5_IJSC_SC_SC_EEENS5_IJNSA_ILi0EEESV_SV_EEEEENS5_IJNS4_10UnderscoreESY_SY_EEEEENS4_13SM90_TMA_LOADENS4_14ComposedLayoutINS4_7SwizzleILi2ELi4ELi3EEENS4_18smem_ptr_flag_bitsILi8EEENST_INS5_IJNSA_ILi8EEESG_EEENS5_IJSG_SC_EEEEEEEvNS4_8identityENS4_23SM90_TMA_LOAD_MULTICASTES1B_vS1C_EENS_8epilogue10collective6detail29Sm90TmaWarpSpecializedAdapterINS1G_15DefaultEpilogueISJ_SK_SK_NS1F_6thread17LinearCombinationISJ_Li1EffLNS1K_9ScaleType4KindE0ELNS_15FloatRoundStyleE2ESJ_EENS1_15EpilogueDefaultEEEEEvvEEEEvNT_6ParamsE --------------------------
	.section	.text._ZN7cutlass13device_kernelINS_4gemm6kernel13GemmUniversalIN4cute5tupleIJiiiiEEENS1_10collective13CollectiveMmaINS1_37MainloopSm90TmaGmmaWarpSpecializedFP8ILi3ENS5_IJNS4_1CILi2EEENSA_ILi1EEESC_EEENS1_32KernelTmaWarpSpecializedPingpongEEENS5_IJNSA_ILi64EEENSA_ILi128EEESG_EEENS_12float_e4m3_tENS5_IJlSC_lEEESJ_SK_NS4_8TiledMMAINS4_8MMA_AtomIJNS4_4SM904GMMA31MMA_64x128x32_F32E4M3E4M3_SS_TNILNSO_7ScaleInE1ELSQ_1EEEEEENS4_6LayoutINS5_IJSC_SC_SC_EEENS5_IJNSA_ILi0EEESV_SV_EEEEENS5_IJNS4_10UnderscoreESY_SY_EEEEENS4_13SM90_TMA_LOADENS4_14ComposedLayoutINS4_7SwizzleILi2ELi4ELi3EEENS4_18smem_ptr_flag_bitsILi8EEENST_INS5_IJNSA_ILi8EEESG_EEENS5_IJSG_SC_EEEEEEEvNS4_8identityENS4_23SM90_TMA_LOAD_MULTICASTES1B_vS1C_EENS_8epilogue10collective6detail29Sm90TmaWarpSpecializedAdapterINS1G_15DefaultEpilogueISJ_SK_SK_NS1F_6thread17LinearCombinationISJ_Li1EffLNS1K_9ScaleType4KindE0ELNS_15FloatRoundStyleE2ESJ_EENS1_15EpilogueDefaultEEEEEvvEEEEvNT_6ParamsE,"ax",@progbits
	.align	128
.text._ZN7cutlass13device_kernelINS_4gemm6kernel13GemmUniversalIN4cute5tupleIJiiiiEEENS1_10collective13CollectiveMmaINS1_37MainloopSm90TmaGmmaWarpSpecializedFP8ILi3ENS5_IJNS4_1CILi2EEENSA_ILi1EEESC_EEENS1_32KernelTmaWarpSpecializedPingpongEEENS5_IJNSA_ILi64EEENSA_ILi128EEESG_EEENS_12float_e4m3_tENS5_IJlSC_lEEESJ_SK_NS4_8TiledMMAINS4_8MMA_AtomIJNS4_4SM904GMMA31MMA_64x128x32_F32E4M3E4M3_SS_TNILNSO_7ScaleInE1ELSQ_1EEEEEENS4_6LayoutINS5_IJSC_SC_SC_EEENS5_IJNSA_ILi0EEESV_SV_EEEEENS5_IJNS4_10UnderscoreESY_SY_EEEEENS4_13SM90_TMA_LOADENS4_14ComposedLayoutINS4_7SwizzleILi2ELi4ELi3EEENS4_18smem_ptr_flag_bitsILi8EEENST_INS5_IJNSA_ILi8EEESG_EEENS5_IJSG_SC_EEEEEEEvNS4_8identityENS4_23SM90_TMA_LOAD_MULTICASTES1B_vS1C_EENS_8epilogue10collective6detail29Sm90TmaWarpSpecializedAdapterINS1G_15DefaultEpilogueISJ_SK_SK_NS1F_6thread17LinearCombinationISJ_Li1EffLNS1K_9ScaleType4KindE0ELNS_15FloatRoundStyleE2ESJ_EENS1_15EpilogueDefaultEEEEEvvEEEEvNT_6ParamsE:
        .type           _ZN7cutlass13device_kernelINS_4gemm6kernel13GemmUniversalIN4cute5tupleIJiiiiEEENS1_10collective13CollectiveMmaINS1_37MainloopSm90TmaGmmaWarpSpecializedFP8ILi3ENS5_IJNS4_1CILi2EEENSA_ILi1EEESC_EEENS1_32KernelTmaWarpSpecializedPingpongEEENS5_IJNSA_ILi64EEENSA_ILi128EEESG_EEENS_12float_e4m3_tENS5_IJlSC_lEEESJ_SK_NS4_8TiledMMAINS4_8MMA_AtomIJNS4_4SM904GMMA31MMA_64x128x32_F32E4M3E4M3_SS_TNILNSO_7ScaleInE1ELSQ_1EEEEEENS4_6LayoutINS5_IJSC_SC_SC_EEENS5_IJNSA_ILi0EEESV_SV_EEEEENS5_IJNS4_10UnderscoreESY_SY_EEEEENS4_13SM90_TMA_LOADENS4_14ComposedLayoutINS4_7SwizzleILi2ELi4ELi3EEENS4_18smem_ptr_flag_bitsILi8EEENST_INS5_IJNSA_ILi8EEESG_EEENS5_IJSG_SC_EEEEEEEvNS4_8identityENS4_23SM90_TMA_LOAD_MULTICASTES1B_vS1C_EENS_8epilogue10collective6detail29Sm90TmaWarpSpecializedAdapterINS1G_15DefaultEpilogueISJ_SK_SK_NS1F_6thread17LinearCombinationISJ_Li1EffLNS1K_9ScaleType4KindE0ELNS_15FloatRoundStyleE2ESJ_EENS1_15EpilogueDefaultEEEEEvvEEEEvNT_6ParamsE,@function
        .size           _ZN7cutlass13device_kernelINS_4gemm6kernel13GemmUniversalIN4cute5tupleIJiiiiEEENS1_10collective13CollectiveMmaINS1_37MainloopSm90TmaGmmaWarpSpecializedFP8ILi3ENS5_IJNS4_1CILi2EEENSA_ILi1EEESC_EEENS1_32KernelTmaWarpSpecializedPingpongEEENS5_IJNSA_ILi64EEENSA_ILi128EEESG_EEENS_12float_e4m3_tENS5_IJlSC_lEEESJ_SK_NS4_8TiledMMAINS4_8MMA_AtomIJNS4_4SM904GMMA31MMA_64x128x32_F32E4M3E4M3_SS_TNILNSO_7ScaleInE1ELSQ_1EEEEEENS4_6LayoutINS5_IJSC_SC_SC_EEENS5_IJNSA_ILi0EEESV_SV_EEEEENS5_IJNS4_10UnderscoreESY_SY_EEEEENS4_13SM90_TMA_LOADENS4_14ComposedLayoutINS4_7SwizzleILi2ELi4ELi3EEENS4_18smem_ptr_flag_bitsILi8EEENST_INS5_IJNSA_ILi8EEESG_EEENS5_IJSG_SC_EEEEEEEvNS4_8identityENS4_23SM90_TMA_LOAD_MULTICASTES1B_vS1C_EENS_8epilogue10collective6detail29Sm90TmaWarpSpecializedAdapterINS1G_15DefaultEpilogueISJ_SK_SK_NS1F_6thread17LinearCombinationISJ_Li1EffLNS1K_9ScaleType4KindE0ELNS_15FloatRoundStyleE2ESJ_EENS1_15EpilogueDefaultEEEEEvvEEEEvNT_6ParamsE,(.L_x_206 - _ZN7cutlass13device_kernelINS_4gemm6kernel13GemmUniversalIN4cute5tupleIJiiiiEEENS1_10collective13CollectiveMmaINS1_37MainloopSm90TmaGmmaWarpSpecializedFP8ILi3ENS5_IJNS4_1CILi2EEENSA_ILi1EEESC_EEENS1_32KernelTmaWarpSpecializedPingpongEEENS5_IJNSA_ILi64EEENSA_ILi128EEESG_EEENS_12float_e4m3_tENS5_IJlSC_lEEESJ_SK_NS4_8TiledMMAINS4_8MMA_AtomIJNS4_4SM904GMMA31MMA_64x128x32_F32E4M3E4M3_SS_TNILNSO_7ScaleInE1ELSQ_1EEEEEENS4_6LayoutINS5_IJSC_SC_SC_EEENS5_IJNSA_ILi0EEESV_SV_EEEEENS5_IJNS4_10UnderscoreESY_SY_EEEEENS4_13SM90_TMA_LOADENS4_14ComposedLayoutINS4_7SwizzleILi2ELi4ELi3EEENS4_18smem_ptr_flag_bitsILi8EEENST_INS5_IJNSA_ILi8EEESG_EEENS5_IJSG_SC_EEEEEEEvNS4_8identityENS4_23SM90_TMA_LOAD_MULTICASTES1B_vS1C_EENS_8epilogue10collective6detail29Sm90TmaWarpSpecializedAdapterINS1G_15DefaultEpilogueISJ_SK_SK_NS1F_6thread17LinearCombinationISJ_Li1EffLNS1K_9ScaleType4KindE0ELNS_15FloatRoundStyleE2ESJ_EENS1_15EpilogueDefaultEEEEEvvEEEEvNT_6ParamsE)
        .other          _ZN7cutlass13device_kernelINS_4gemm6kernel13GemmUniversalIN4cute5tupleIJiiiiEEENS1_10collective13CollectiveMmaINS1_37MainloopSm90TmaGmmaWarpSpecializedFP8ILi3ENS5_IJNS4_1CILi2EEENSA_ILi1EEESC_EEENS1_32KernelTmaWarpSpecializedPingpongEEENS5_IJNSA_ILi64EEENSA_ILi128EEESG_EEENS_12float_e4m3_tENS5_IJlSC_lEEESJ_SK_NS4_8TiledMMAINS4_8MMA_AtomIJNS4_4SM904GMMA31MMA_64x128x32_F32E4M3E4M3_SS_TNILNSO_7ScaleInE1ELSQ_1EEEEEENS4_6LayoutINS5_IJSC_SC_SC_EEENS5_IJNSA_ILi0EEESV_SV_EEEEENS5_IJNS4_10UnderscoreESY_SY_EEEEENS4_13SM90_TMA_LOADENS4_14ComposedLayoutINS4_7SwizzleILi2ELi4ELi3EEENS4_18smem_ptr_flag_bitsILi8EEENST_INS5_IJNSA_ILi8EEESG_EEENS5_IJSG_SC_EEEEEEEvNS4_8identityENS4_23SM90_TMA_LOAD_MULTICASTES1B_vS1C_EENS_8epilogue10collective6detail29Sm90TmaWarpSpecializedAdapterINS1G_15DefaultEpilogueISJ_SK_SK_NS1F_6thread17LinearCombinationISJ_Li1EffLNS1K_9ScaleType4KindE0ELNS_15FloatRoundStyleE2ESJ_EENS1_15EpilogueDefaultEEEEEvvEEEEvNT_6ParamsE,@"STO_CUDA_ENTRY STV_DEFAULT"
_ZN7cutlass13device_kernelINS_4gemm6kernel13GemmUniversalIN4cute5tupleIJiiiiEEENS1_10collective13CollectiveMmaINS1_37MainloopSm90TmaGmmaWarpSpecializedFP8ILi3ENS5_IJNS4_1CILi2EEENSA_ILi1EEESC_EEENS1_32KernelTmaWarpSpecializedPingpongEEENS5_IJNSA_ILi64EEENSA_ILi128EEESG_EEENS_12float_e4m3_tENS5_IJlSC_lEEESJ_SK_NS4_8TiledMMAINS4_8MMA_AtomIJNS4_4SM904GMMA31MMA_64x128x32_F32E4M3E4M3_SS_TNILNSO_7ScaleInE1ELSQ_1EEEEEENS4_6LayoutINS5_IJSC_SC_SC_EEENS5_IJNSA_ILi0EEESV_SV_EEEEENS5_IJNS4_10UnderscoreESY_SY_EEEEENS4_13SM90_TMA_LOADENS4_14ComposedLayoutINS4_7SwizzleILi2ELi4ELi3EEENS4_18smem_ptr_flag_bitsILi8EEENST_INS5_IJNSA_ILi8EEESG_EEENS5_IJSG_SC_EEEEEEEvNS4_8identityENS4_23SM90_TMA_LOAD_MULTICASTES1B_vS1C_EENS_8epilogue10collective6detail29Sm90TmaWarpSpecializedAdapterINS1G_15DefaultEpilogueISJ_SK_SK_NS1F_6thread17LinearCombinationISJ_Li1EffLNS1K_9ScaleType4KindE0ELNS_15FloatRoundStyleE2ESJ_EENS1_15EpilogueDefaultEEEEEvvEEEEvNT_6ParamsE:
[----:B------:R-:W-:Y:S01]  /*0000*/  LDC R1, c[0x0][0x28] ;  /* 0x00000a00ff017b82 */ /* 0x000fe20000000800 */
[----:B------:R-:W0:Y:S01]  /*0010*/  S2R R11, SR_TID.X ;  /* 0x00000000000b7919 */ /* 0x000e220000002100 */
[----:B------:R-:W-:Y:S01]  /*0020*/  ELECT P0, URZ, PT ;  /* 0x00000000003f782f */ /* 0x000fe20003800000 */
[----:B------:R-:W-:Y:S01]  /*0030*/  BSSY B0, `(.L_x_0) ;  /* 0x000000f000007945 */ /* 0x000fe20003800000 */
[--C-:B0-----:R-:W-:Y:S02]  /*0040*/  SHF.R.U32.HI R0, RZ, 0x5, R11.reuse ;  /* 0x00000005ff007819 */ /* 0x101fe4000001160b */
[----:B------:R-:W-:-:S03]  /*0050*/  SHF.R.U32.HI R5, RZ, 0x7, R11 ;  /* 0x00000007ff057819 */ /* 0x000fc6000001160b */
[----:B------:R-:W0:Y:S04]  /*0060*/  SHFL.IDX PT, R2, R0, RZ, 0x1f ;  /* 0x00001fff00027589 */ /* 0x000e2800000e0000 */
[----:B------:R1:W2:Y:S01]  /*0070*/  SHFL.IDX PT, R6, R5, RZ, 0x1f ;  /* 0x00001fff05067589 */ /* 0x0002a200000e0000 */
[----:B0-----:R-:W-:-:S13]  /*0080*/  ISETP.NE.OR P0, PT, R2, RZ, !P0 ;  /* 0x000000ff0200720c */ /* 0x001fda0004705670 */
[----:B-12---:R-:W-:Y:S05]  /*0090*/  @P0 BRA `(.L_x_1) ;  /* 0x0000000000200947 */ /* 0x006fea0003800000 */
[----:B------:R-:W-:Y:S02]  /*00a0*/  ULDC.64 UR4, c[0x0][0x198] ;  /* 0x0000660000047ab9 */ /* 0x000fe40000000a00 */
[----:B------:R-:W-:Y:S02]  /*00b0*/  UIADD3 UR6, UP0, UR4, 0xf0, URZ ;  /* 0x000000f004067890 */ /* 0x000fe4000ff1e03f */
[----:B------:R-:W-:Y:S02]  /*00c0*/  UIADD3 UR4, UP1, UR4, 0x1f0, URZ ;  /* 0x000001f004047890 */ /* 0x000fe4000ff3e03f */
[----:B------:R-:W-:Y:S02]  /*00d0*/  UIADD3.X UR7, URZ, UR5, URZ, UP0, !UPT ;  /* 0x000000053f077290 */ /* 0x000fe400087fe43f */
[----:B------:R-:W-:-:S07]  /*00e0*/  UIADD3.X UR5, URZ, UR5, URZ, UP1, !UPT ;  /* 0x000000053f057290 */ /* 0x000fce0008ffe43f */
[----:B------:R0:W-:Y:S02]  /*00f0*/  UTMACCTL.PF [UR6] ;  /* 0x00000000060079b9 */ /* 0x0001e40008040000 */
[----:B------:R0:W-:Y:S02]  /*0100*/  UTMACCTL.PF [UR4] ;  /* 0x00000000040079b9 */ /* 0x0001e40008040000 */
[----:B0-----:R-:W-:Y:S01]  /*0110*/  NOP ;  /* 0x0000000000007918 */ /* 0x001fe20000000000 */
.L_x_1:
[----:B------:R-:W-:Y:S05]  /*0120*/  BSYNC B0 ;  /* 0x0000000000007941 */ /* 0x000fea0003800000 */
.L_x_0:
[----:B------:R-:W0:Y:S02]  /*0130*/  SHFL.IDX PT, R7, R0, RZ, 0x1f ;  /* 0x00001fff00077589 */ /* 0x000e2400000e0000 */
[----:B0-----:R-:W-:-:S13]  /*0140*/  ISETP.NE.AND P0, PT, R7, RZ, PT ;  /* 0x000000ff0700720c */ /* 0x001fda0003f05270 */
[----:B------:R-:W-:Y:S05]  /*0150*/  @P0 BRA `(.L_x_2) ;  /* 0x0000000000500947 */ /* 0x000fea0003800000 */
[----:B------:R-:W0:Y:S01]  /*0160*/  S2UR UR8, SR_CgaCtaId ;  /* 0x00000000000879c3 */ /* 0x000e220000008800 */
[----:B------:R-:W-:Y:S01]  /*0170*/  UMOV UR4, 0x400 ;  /* 0x0000040000047882 */ /* 0x000fe20000000000 */
[----:B------:R-:W-:Y:S01]  /*0180*/  UMOV UR5, 0x1 ;  /* 0x0000000100057882 */ /* 0x000fe20000000000 */
[----:B------:R-:W-:Y:S01]  /*0190*/  UMOV UR6, 0x2 ;  /* 0x0000000200067882 */ /* 0x000fe20000000000 */
[----:B------:R-:W-:Y:S01]  /*01a0*/  ELECT P0, URZ, PT ;  /* 0x00000000003f782f */ /* 0x000fe20003800000 */
[----:B------:R-:W-:-:S04]  /*01b0*/  UIADD3 UR6, -UR6, 0x100000, URZ ;  /* 0x0010000006067890 */ /* 0x000fc8000fffe13f */
[----:B------:R-:W-:Y:S02]  /*01c0*/  USHF.L.U32 UR7, UR6, 0xb, URZ ;  /* 0x0000000b06077899 */ /* 0x000fe4000800063f */
[----:B------:R-:W-:Y:S02]  /*01d0*/  USHF.L.U32 UR6, UR6, 0x1, URZ ;  /* 0x0000000106067899 */ /* 0x000fe4000800063f */
[----:B0-----:R-:W-:Y:S02]  /*01e0*/  ULEA UR8, UR8, UR4, 0x18 ;  /* 0x0000000408087291 */ /* 0x001fe4000f8ec03f */
[----:B------:R-:W-:-:S04]  /*01f0*/  UIADD3 UR4, -UR5, 0x100000, URZ ;  /* 0x0010000005047890 */ /* 0x000fc8000fffe13f */
[----:B------:R-:W-:Y:S02]  /*0200*/  USHF.L.U32 UR5, UR4, 0xb, URZ ;  /* 0x0000000b04057899 */ /* 0x000fe4000800063f */
[----:B------:R-:W-:Y:S01]  /*0210*/  USHF.L.U32 UR4, UR4, 0x1, URZ ;  /* 0x0000000104047899 */ /* 0x000fe2000800063f */
[----:B------:R-:W0:Y:S11]  /*0220*/  FENCE.VIEW.ASYNC.S ;  /* 0x00000000000073c6 */ /* 0x000e360000000000 */
[----:B0-----:R0:W1:Y:S01]  /*0230*/  SYNCS.EXCH.64 URZ, [UR8], UR4 ;  /* 0x00000004083f75b2 */ /* 0x0010620008000100 */
[----:B------:R0:W2:Y:S01]  /*0240*/  SYNCS.EXCH.64 URZ, [UR8+0x18], UR6 ;  /* 0x00001806083f75b2 */ /* 0x0000a20008000100 */
[----:B------:R0:W3:Y:S01]  /*0250*/  SYNCS.EXCH.64 URZ, [UR8+0x8], UR4 ;  /* 0x00000804083f75b2 */ /* 0x0000e20008000100 */
[----:B------:R0:W4:Y:S01]  /*0260*/  SYNCS.EXCH.64 URZ, [UR8+0x20], UR6 ;  /* 0x00002006083f75b2 */ /* 0x0001220008000100 */
[----:B------:R0:W0:Y:S01]  /*0270*/  SYNCS.EXCH.64 URZ, [UR8+0x10], UR4 ;  /* 0x00001004083f75b2 */ /* 0x0000220008000100 */
[----:B------:R0:W0:Y:S01]  /*0280*/  SYNCS.EXCH.64 URZ, [UR8+0x28], UR6 ;  /* 0x00002806083f75b2 */ /* 0x0000220008000100 */
[----:B------:R-:W-:Y:S01]  /*0290*/  NOP ;  /* 0x0000000000007918 */ /* 0x000fe20000000000 */
.L_x_2:
[----:B------:R-:W5:Y:S01]  /*02a0*/  SHFL.IDX PT, R3, R0, RZ, 0x1f ;  /* 0x00001fff00037589 */ /* 0x000f6200000e0000 */
[----:B------:R-:W-:Y:S01]  /*02b0*/  SHF.R.S32.HI R4, RZ, 0x1f, R11 ;  /* 0x0000001fff047819 */ /* 0x000fe2000001140b */
[----:B------:R-:W1:Y:S01]  /*02c0*/  S2UR UR12, SR_CTAID.X ;  /* 0x00000000000c79c3 */ /* 0x000e620000002500 */
[----:B------:R-:W-:Y:S01]  /*02d0*/  ELECT P0, URZ, PT ;  /* 0x00000000003f782f */ /* 0x000fe20003800000 */
[----:B------:R1:W2:Y:S01]  /*02e0*/  SHFL.IDX PT, R8, R0, RZ, 0x1f ;  /* 0x00001fff00087589 */ /* 0x0002a200000e0000 */
[----:B------:R-:W-:Y:S02]  /*02f0*/  LEA.HI R4, R4, R11, RZ, 0x7 ;  /* 0x0000000b04047211 */ /* 0x000fe400078f38ff */
[----:B------:R-:W-:Y:S01]  /*0300*/  ELECT P1, URZ, PT ;  /* 0x00000000003f782f */ /* 0x000fe20003820000 */
[----:B------:R-:W-:Y:S01]  /*0310*/  NOP ;  /* 0x0000000000007918 */ /* 0x000fe20000000000 */
[----:B------:R-:W3:Y:S01]  /*0320*/  S2R R16, SR_CTAID.Y ;  /* 0x0000000000107919 */ /* 0x000ee20000002600 */
[----:B------:R-:W-:Y:S01]  /*0330*/  LOP3.LUT R4, R4, 0xffffff80, RZ, 0xc0, !PT ;  /* 0xffffff8004047812 */ /* 0x000fe200078ec0ff */
[----:B0-----:R-:W-:Y:S01]  /*0340*/  ULDC UR4, c[0x0][0x150] ;  /* 0x0000540000047ab9 */ /* 0x001fe20000000800 */
[----:B------:R-:W0:Y:S01]  /*0350*/  LDC R12, c[0x0][0x144] ;  /* 0x00005100ff0c7b82 */ /* 0x000e220000000800 */
[----:B------:R4:W0:Y:S01]  /*0360*/  SHFL.IDX PT, R14, R5, RZ, 0x1f ;  /* 0x00001fff050e7589 */ /* 0x00082200000e0000 */
[----:B------:R-:W-:Y:S01]  /*0370*/  UMOV UR11, 0x80 ;  /* 0x00000080000b7882 */ /* 0x000fe20000000000 */
[----:B------:R-:W-:Y:S01]  /*0380*/  IMAD.IADD R10, R11, 0x1, -R4 ;  /* 0x000000010b0a7824 */ /* 0x000fe200078e0a04 */
[----:B------:R-:W-:Y:S01]  /*0390*/  NOP ;  /* 0x0000000000007918 */ /* 0x000fe20000000000 */
[C---:B------:R-:W-:Y:S01]  /*03a0*/  VIADD R38, R6.reuse, 0xffffffff ;  /* 0xffffffff06267836 */ /* 0x040fe20000000000 */
[----:B------:R-:W-:-:S02]  /*03b0*/  ISETP.NE.AND P4, PT, R6, RZ, PT ;  /* 0x000000ff0600720c */ /* 0x000fc40003f85270 */
[----:B------:R-:W-:Y:S01]  /*03c0*/  SHF.R.S32.HI R19, RZ, 0x1f, R10 ;  /* 0x0000001fff137819 */ /* 0x000fe2000001140a */
[----:B------:R-:W0:Y:S01]  /*03d0*/  LDC R13, c[0x0][0x140] ;  /* 0x00005000ff0d7b82 */ /* 0x000e220000000800 */
[----:B------:R-:W-:Y:S02]  /*03e0*/  ISETP.GE.U32.AND P6, PT, R38, 0x2, PT ;  /* 0x000000022600780c */ /* 0x000fe40003fc6070 */
[----:B-----5:R-:W-:Y:S02]  /*03f0*/  ISETP.NE.OR P0, PT, R3, RZ, !P0 ;  /* 0x000000ff0300720c */ /* 0x020fe40004705670 */
[----:B------:R-:W-:Y:S02]  /*0400*/  LEA.HI R3, R19, R10, RZ, 0x3 ;  /* 0x0000000a13037211 */ /* 0x000fe400078f18ff */
[----:B-1----:R-:W-:Y:S01]  /*0410*/  I2FP.F32.U32 R4, UR12 ;  /* 0x0000000c00047c45 */ /* 0x002fe20008201000 */
[----:B------:R-:W1:Y:S01]  /*0420*/  LDC R27, c[0x0][0x148] ;  /* 0x00005200ff1b7b82 */ /* 0x000e620000000800 */
[----:B------:R-:W-:-:S02]  /*0430*/  SHF.R.S32.HI R0, RZ, 0x3, R3 ;  /* 0x00000003ff007819 */ /* 0x000fc40000011403 */
[----:B--2---:R-:W-:Y:S01]  /*0440*/  ISETP.NE.OR P1, PT, R8, RZ, !P1 ;  /* 0x000000ff0800720c */ /* 0x004fe20004f25670 */
[----:B------:R-:W-:Y:S01]  /*0450*/  FMUL R9, R4, UR4 ;  /* 0x0000000404097c20 */ /* 0x000fe20008400000 */
[----:B------:R-:W-:Y:S01]  /*0460*/  SHF.R.S32.HI R3, RZ, 0x1f, R3 ;  /* 0x0000001fff037819 */ /* 0x000fe20000011403 */
[----:B------:R-:W-:Y:S01]  /*0470*/  ULDC UR4, c[0x0][0x154] ;  /* 0x0000550000047ab9 */ /* 0x000fe20000000800 */
[----:B------:R-:W-:Y:S01]  /*0480*/  SHF.R.S32.HI R8, RZ, 0x1f, R7 ;  /* 0x0000001fff087819 */ /* 0x000fe20000011407 */
[----:B------:R-:W-:Y:S01]  /*0490*/  VOTEU.ALL UP1, P0 ;  /* 0x00000000003f7886 */ /* 0x000fe20000020000 */
[----:B------:R-:W-:Y:S01]  /*04a0*/  LEA.HI R4, R3, R0, RZ, 0x2 ;  /* 0x0000000003047211 */ /* 0x000fe200078f10ff */
[----:B------:R-:W2:Y:S01]  /*04b0*/  F2I.U32.TRUNC.NTZ R9, R9 ;  /* 0x0000000900097305 */ /* 0x000ea2000020f000 */
[----:B------:R-:W-:Y:S01]  /*04c0*/  LEA.HI R8, R8, R7, RZ, 0x2 ;  /* 0x0000000708087211 */ /* 0x000fe200078f10ff */
[----:B------:R-:W-:Y:S01]  /*04d0*/  VOTEU.ALL UP0, P0 ;  /* 0x00000000003f7886 */ /* 0x000fe20000000000 */
[----:B------:R-:W-:Y:S01]  /*04e0*/  SHF.R.S32.HI R3, RZ, 0x1f, R2 ;  /* 0x0000001fff037819 */ /* 0x000fe20000011402 */
[----:B------:R-:W5:Y:S01]  /*04f0*/  @!UP1 S2UR UR7, SR_CgaCtaId ;  /* 0x00000000000799c3 */ /* 0x000f620000008800 */
[----:B----4-:R-:W-:Y:S01]  /*0500*/  LOP3.LUT R5, R4, 0xfffffffc, RZ, 0xc0, !PT ;  /* 0xfffffffc04057812 */ /* 0x010fe200078ec0ff */
[----:B------:R-:W-:Y:S01]  /*0510*/  VOTEU.ALL UP2, P1 ;  /* 0x00000000003f7886 */ /* 0x000fe20000840000 */
[----:B------:R-:W-:Y:S01]  /*0520*/  LOP3.LUT R8, R8, 0x3ffffffc, RZ, 0xc0, !PT ;  /* 0x3ffffffc08087812 */ /* 0x000fe200078ec0ff */
[----:B------:R-:W-:Y:S01]  /*0530*/  @!UP1 UMOV UR6, 0x400 ;  /* 0x0000040000069882 */ /* 0x000fe20000000000 */
[----:B------:R-:W-:Y:S01]  /*0540*/  LEA.HI R3, R3, R2, RZ, 0x2 ;  /* 0x0000000203037211 */ /* 0x000fe200078f10ff */
[----:B------:R-:W-:Y:S01]  /*0550*/  IMAD.IADD R5, R0, 0x1, -R5 ;  /* 0x0000000100057824 */ /* 0x000fe200078e0a05 */
[----:B------:R-:W-:Y:S01]  /*0560*/  @!UP2 UMOV UR9, 0x400 ;  /* 0x000004000009a882 */ /* 0x000fe20000000000 */
[----:B------:R-:W-:Y:S01]  /*0570*/  IMAD.IADD R8, R7, 0x1, -R8 ;  /* 0x0000000107087824 */ /* 0x000fe200078e0a08 */
[----:B------:R-:W-:Y:S01]  /*0580*/  LOP3.LUT R3, R3, 0xfffffffc, RZ, 0xc0, !PT ;  /* 0xfffffffc03037812 */ /* 0x000fe200078ec0ff */
[----:B------:R-:W4:Y:S01]  /*0590*/  @!UP2 S2UR UR10, SR_CgaCtaId ;  /* 0x00000000000aa9c3 */ /* 0x000f220000008800 */
[----:B--2---:R-:W-:Y:S01]  /*05a0*/  IMAD.MOV R9, RZ, RZ, -R9 ;  /* 0x000000ffff097224 */ /* 0x004fe200078e0a09 */
[----:B------:R-:W-:Y:S01]  /*05b0*/  VOTEU.ALL UP3, P1 ;  /* 0x00000000003f7886 */ /* 0x000fe20000860000 */
[----:B------:R-:W-:Y:S01]  /*05c0*/  IMAD R5, R8, 0x4, R5 ;  /* 0x0000000408057824 */ /* 0x000fe200078e0205 */
[----:B------:R-:W-:Y:S01]  /*05d0*/  VOTEU.ALL UP4, P1 ;  /* 0x00000000003f7886 */ /* 0x000fe20000880000 */
[----:B------:R-:W-:Y:S01]  /*05e0*/  IMAD.IADD R18, R2, 0x1, -R3 ;  /* 0x0000000102127824 */ /* 0x000fe200078e0a03 */
[----:B---3--:R-:W-:Y:S01]  /*05f0*/  I2FP.F32.U32 R2, R16 ;  /* 0x0000001000027245 */ /* 0x008fe20000201000 */
[----:B0-----:R-:W-:Y:S01]  /*0600*/  IMAD R25, R12, R9, UR12 ;  /* 0x0000000c0c197e24 */ /* 0x001fe2000f8e0209 */
[C---:B------:R-:W-:Y:S01]  /*0610*/  LEA.HI R0, R5.reuse, R5, RZ, 0x1 ;  /* 0x0000000505007211 */ /* 0x040fe200078f08ff */
[C---:B------:R-:W-:Y:S01]  /*0620*/  IMAD.SHL.U32 R12, R5.reuse, 0x4, RZ ;  /* 0x00000004050c7824 */ /* 0x040fe200078e00ff */
[----:B------:R-:W-:Y:S01]  /*0630*/  VOTEU.ALL UP5, P1 ;  /* 0x00000000003f7886 */ /* 0x000fe200008a0000 */
[----:B------:R-:W-:Y:S01]  /*0640*/  FMUL R2, R2, UR4 ;  /* 0x0000000402027c20 */ /* 0x000fe20008400000 */
[----:B------:R-:W-:Y:S01]  /*0650*/  LOP3.LUT R0, R0, 0xfffffffe, RZ, 0xc0, !PT ;  /* 0xfffffffe00007812 */ /* 0x000fe200078ec0ff */
[----:B------:R-:W-:Y:S01]  /*0660*/  UMOV UR4, 0x20 ;  /* 0x0000002000047882 */ /* 0x000fe20000000000 */
[----:B-----5:R-:W-:Y:S01]  /*0670*/  @!UP1 ULEA UR8, UR7, UR6, 0x18 ;  /* 0x0000000607089291 */ /* 0x020fe2000f8ec03f */
[----:B------:R-:W-:Y:S01]  /*0680*/  LOP3.LUT R12, R5, 0xc, R12, 0x78, !PT ;  /* 0x0000000c050c7812 */ /* 0x000fe200078e780c */
[----:B------:R-:W-:-:S04]  /*0690*/  @!UP1 UIADD3 UR4, -UR4, 0x100000, URZ ;  /* 0x0010000004049890 */ /* 0x000fc8000fffe13f */
[----:B------:R-:W-:Y:S02]  /*06a0*/  @!UP1 USHF.L.U32 UR5, UR4, 0xb, URZ ;  /* 0x0000000b04059899 */ /* 0x000fe4000800063f */
[----:B------:R-:W-:Y:S01]  /*06b0*/  @!UP1 USHF.L.U32 UR4, UR4, 0x1, URZ ;  /* 0x0000000104049899 */ /* 0x000fe2000800063f */
[----:B------:R-:W-:Y:S01]  /*06c0*/  IMAD.IADD R0, R5, 0x1, -R0 ;  /* 0x0000000105007824 */ /* 0x000fe200078e0a00 */
[----:B------:R-:W0:Y:S01]  /*06d0*/  F2I.U32.TRUNC.NTZ R2, R2 ;  /* 0x0000000200027305 */ /* 0x000e22000020f000 */
[----:B------:R-:W-:-:S04]  /*06e0*/  @!UP2 UIADD3 UR6, -UR11, 0x100000, URZ ;  /* 0x001000000b06a890 */ /* 0x000fc8000fffe13f */
[----:B------:R-:W-:Y:S02]  /*06f0*/  @!UP2 USHF.L.U32 UR7, UR6, 0xb, URZ ;  /* 0x0000000b0607a899 */ /* 0x000fe4000800063f */
[----:B------:R-:W-:Y:S01]  /*0700*/  @!UP2 USHF.L.U32 UR6, UR6, 0x1, URZ ;  /* 0x000000010606a899 */ /* 0x000fe2000800063f */
[----:B------:R-:W-:Y:S01]  /*0710*/  ISETP.EQ.U32.AND P3, PT, R13, 0x1, PT ;  /* 0x000000010d00780c */ /* 0x000fe20003f62070 */
[----:B------:R-:W-:Y:S01]  /*0720*/  VOTEU.ALL UP1, P0 ;  /* 0x00000000003f7886 */ /* 0x000fe20000020000 */
[----:B------:R-:W-:Y:S01]  /*0730*/  ISETP.NE.AND P2, PT, R0, R25, PT ;  /* 0x000000190000720c */ /* 0x000fe20003f45270 */
[----:B------:R-:W-:Y:S01]  /*0740*/  IMAD.MOV.U32 R13, RZ, RZ, 0x1 ;  /* 0x00000001ff0d7424 */ /* 0x000fe200078e00ff */
[----:B----4-:R-:W-:Y:S01]  /*0750*/  @!UP2 ULEA UR9, UR10, UR9, 0x18 ;  /* 0x000000090a09a291 */ /* 0x010fe2000f8ec03f */
[----:B------:R-:W-:Y:S01]  /*0760*/  LOP3.LUT P0, RZ, R10, 0x7, RZ, 0xc0, !PT ;  /* 0x000000070aff7812 */ /* 0x000fe2000780c0ff */
[----:B------:R-:W-:Y:S01]  /*0770*/  VOTEU.ALL UP2, P1 ;  /* 0x00000000003f7886 */ /* 0x000fe20000840000 */
[----:B------:R-:W-:Y:S01]  /*0780*/  ISETP.NE.AND P1, PT, R18, 0x3, PT ;  /* 0x000000031200780c */ /* 0x000fe20003f25270 */
[----:B------:R-:W2:Y:S02]  /*0790*/  FENCE.VIEW.ASYNC.S ;  /* 0x00000000000073c6 */ /* 0x000ea40000000000 */
[----:B--2---:R2:W3:Y:S01]  /*07a0*/  @!UP0 SYNCS.EXCH.64 URZ, [UR8+0x60], UR4 ;  /* 0x00006004083f85b2 */ /* 0x0044e20008000100 */
[----:B------:R-:W-:-:S02]  /*07b0*/  ISETP.LT.U32.AND P0, PT, R12, 0x2, !P0 ;  /* 0x000000020c00780c */ /* 0x000fc40004701070 */
[----:B------:R-:W-:Y:S01]  /*07c0*/  ISETP.EQ.OR P1, PT, R18, RZ, !P1 ;  /* 0x000000ff1200720c */ /* 0x000fe20004f22670 */
[----:B0-----:R-:W-:Y:S01]  /*07d0*/  IMAD.MOV R24, RZ, RZ, -R2 ;  /* 0x000000ffff187224 */ /* 0x001fe200078e0a02 */
[----:B------:R-:W-:Y:S02]  /*07e0*/  R2UR UR15, R14 ;  /* 0x000000000e0f72ca */ /* 0x000fe400000e0000 */
[----:B------:R-:W-:Y:S01]  /*07f0*/  @P2 LEA.HI R0, R12, R12, RZ, 0x1 ;  /* 0x0000000c0c002211 */ /* 0x000fe200078f08ff */
[----:B-1----:R-:W-:Y:S01]  /*0800*/  IMAD R3, R27, R24, R16 ;  /* 0x000000181b037224 */ /* 0x002fe200078e0210 */
[----:B------:R-:W-:Y:S02]  /*0810*/  ISETP.EQ.AND P1, PT, R6, RZ, P1 ;  /* 0x000000ff0600720c */ /* 0x000fe40000f22270 */
[----:B------:R-:W-:Y:S02]  /*0820*/  @P2 SHF.R.S32.HI R0, RZ, 0x1, R0 ;  /* 0x00000001ff002819 */ /* 0x000fe40000011400 */
[----:B------:R-:W-:Y:S01]  /*0830*/  SEL R7, RZ, 0x1, !P1 ;  /* 0x00000001ff077807 */ /* 0x000fe20004800000 */
[----:B------:R2:W0:Y:S01]  /*0840*/  @!UP1 SYNCS.EXCH.64 URZ, [UR8+0x68], UR4 ;  /* 0x00006804083f95b2 */ /* 0x0004220008000100 */
[----:B------:R-:W-:Y:S01]  /*0850*/  @P2 ISETP.NE.AND P5, PT, R0, R3, PT ;  /* 0x000000030000220c */ /* 0x000fe20003fa5270 */
[----:B------:R-:W-:Y:S01]  /*0860*/  NOP ;  /* 0x0000000000007918 */ /* 0x000fe20000000000 */
[----:B------:R-:W-:-:S02]  /*0870*/  SEL R0, RZ, 0x1, !P0 ;  /* 0x00000001ff007807 */ /* 0x000fc40004000000 */
[----:B------:R-:W-:Y:S02]  /*0880*/  @P2 SEL R13, RZ, 0x1, P5 ;  /* 0x00000001ff0d2807 */ /* 0x000fe40002800000 */
[----:B------:R-:W-:Y:S02]  /*0890*/  SEL R7, R7, 0x2, P6 ;  /* 0x0000000207077807 */ /* 0x000fe40003000000 */
[----:B------:R-:W-:Y:S01]  /*08a0*/  LOP3.LUT R13, R13, R0, RZ, 0xc0, !PT ;  /* 0x000000000d0d7212 */ /* 0x000fe200078ec0ff */
[----:B------:R2:W1:Y:S01]  /*08b0*/  @!UP2 SYNCS.EXCH.64 URZ, [UR9+0x40], UR6 ;  /* 0x00004006093fa5b2 */ /* 0x0004620008000100 */
[----:B------:R2:W4:Y:S01]  /*08c0*/  @!UP3 SYNCS.EXCH.64 URZ, [UR9+0x48], UR6 ;  /* 0x00004806093fb5b2 */ /* 0x0005220008000100 */
[----:B------:R2:W0:Y:S01]  /*08d0*/  @!UP4 SYNCS.EXCH.64 URZ, [UR9+0x50], UR6 ;  /* 0x00005006093fc5b2 */ /* 0x0004220008000100 */
[----:B------:R2:W0:Y:S01]  /*08e0*/  @!UP5 SYNCS.EXCH.64 URZ, [UR9+0x58], UR6 ;  /* 0x00005806093fd5b2 */ /* 0x0004220008000100 */
[----:B------:R-:W-:Y:S01]  /*08f0*/  NOP ;  /* 0x0000000000007918 */ /* 0x000fe20000000000 */
[----:B--23--:R-:W-:Y:S05]  /*0900*/  @!P3 BRA `(.L_x_3) ;  /* 0x000000000008b947 */ /* 0x00cfea0003800000 */
[----:B01--4-:R-:W-:Y:S01]  /*0910*/  UCGABAR_ARV ;  /* 0x00000000000079c7 */ /* 0x013fe20008000000 */
[----:B------:R-:W-:Y:S05]  /*0920*/  BRA `(.L_x_4) ;  /* 0x0000000000047947 */ /* 0x000fea0003800000 */
.L_x_3:
[----:B01--4-:R-:W-:Y:S01]  /*0930*/  NOP ;  /* 0x0000000000007918 */ /* 0x013fe20000000000 */
.L_x_4:
[----:B------:R-:W-:Y:S01]  /*0940*/  ULDC.64 UR4, c[0x0][0x598] ;  /* 0x0001660000047ab9 */ /* 0x000fe20000000a00 */
[----:B------:R-:W-:Y:S01]  /*0950*/  ULDC.64 UR18, c[0x0][0x208] ;  /* 0x0000820000127ab9 */ /* 0x000fe20000000a00 */
[----:B------:R-:W-:-:S04]  /*0960*/  ISETP.NE.U32.AND P0, PT, RZ, UR4, PT ;  /* 0x00000004ff007c0c */ /* 0x000fc8000bf05070 */
[----:B------:R-:W-:-:S13]  /*0970*/  ISETP.NE.AND.EX P0, PT, RZ, UR5, PT, P0 ;  /* 0x00000005ff007c0c */ /* 0x000fda000bf05300 */
[----:B------:R-:W-:Y:S05]  /*0980*/  @!P0 BRA `(.L_x_5) ;  /* 0x00000000001c8947 */ /* 0x000fea0003800000 */
[----:B------:R-:W0:Y:S02]  /*0990*/  LDC.64 R2, c[0x0][0x598] ;  /* 0x00016600ff027b82 */ /* 0x000e240000000a00 */
[----:B0-----:R-:W2:Y:S02]  /*09a0*/  LDG.E.64 R2, desc[UR18][R2.64] ;  /* 0x0000001202027981 */ /* 0x001ea4000c1e1b00 */
[----:B--2---:R-:W-:-:S04]  /*09b0*/  ISETP.NE.U32.AND P0, PT, R2, RZ, PT ;  /* 0x000000ff0200720c */ /* 0x004fc80003f05070 */
[----:B------:R-:W-:-:S13]  /*09c0*/  ISETP.NE.AND.EX P0, PT, R3, RZ, PT, P0 ;  /* 0x000000ff0300720c */ /* 0x000fda0003f05300 */
[----:B------:R-:W-:Y:S05]  /*09d0*/  @!P0 BRA `(.L_x_5) ;  /* 0x0000000000088947 */ /* 0x000fea0003800000 */
[----:B------:R0:W5:Y:S01]  /*09e0*/  LD.E R14, desc[UR18][R2.64] ;  /* 0x00000012020e7980 */ /* 0x000162000c101900 */
[----:B------:R-:W-:Y:S05]  /*09f0*/  BRA `(.L_x_6) ;  /* 0x0000000000207947 */ /* 0x000fea0003800000 */
.L_x_5:
[----:B------:R-:W-:Y:S02]  /*0a00*/  ULDC.64 UR4, c[0x0][0x588] ;  /* 0x0001620000047ab9 */ /* 0x000fe40000000a00 */
[----:B------:R-:W-:-:S04]  /*0a10*/  ISETP.NE.U32.AND P0, PT, RZ, UR4, PT ;  /* 0x00000004ff007c0c */ /* 0x000fc8000bf05070 */
[----:B------:R-:W-:-:S13]  /*0a20*/  ISETP.NE.AND.EX P0, PT, RZ, UR5, PT, P0 ;  /* 0x00000005ff007c0c */ /* 0x000fda000bf05300 */
[----:B------:R-:W-:Y:S05]  /*0a30*/  @!P0 BRA `(.L_x_7) ;  /* 0x00000000000c8947 */ /* 0x000fea0003800000 */
[----:B------:R-:W0:Y:S02]  /*0a40*/  LDC.64 R14, c[0x0][0x588] ;  /* 0x00016200ff0e7b82 */ /* 0x000e240000000a00 */
[----:B0-----:R1:W5:Y:S01]  /*0a50*/  LDG.E R14, desc[UR18][R14.64] ;  /* 0x000000120e0e7981 */ /* 0x001362000c1e1900 */
[----:B------:R-:W-:Y:S05]  /*0a60*/  BRA `(.L_x_6) ;  /* 0x0000000000047947 */ /* 0x000fea0003800000 */
.L_x_7:
[----:B------:R-:W2:Y:S02]  /*0a70*/  LDC R14, c[0x0][0x580] ;  /* 0x00016000ff0e7b82 */ /* 0x000ea40000000800 */
.L_x_6:
[----:B------:R-:W-:Y:S02]  /*0a80*/  ULDC.64 UR4, c[0x0][0x5a0] ;  /* 0x0001680000047ab9 */ /* 0x000fe40000000a00 */
[----:B------:R-:W-:-:S04]  /*0a90*/  ISETP.NE.U32.AND P0, PT, RZ, UR4, PT ;  /* 0x00000004ff007c0c */ /* 0x000fc8000bf05070 */
[----:B------:R-:W-:-:S13]  /*0aa0*/  ISETP.NE.AND.EX P0, PT, RZ, UR5, PT, P0 ;  /* 0x00000005ff007c0c */ /* 0x000fda000bf05300 */
[----:B------:R-:W-:Y:S05]  /*0ab0*/  @!P0 BRA `(.L_x_8) ;  /* 0x00000000001c8947 */ /* 0x000fea0003800000 */
[----:B0-----:R-:W0:Y:S02]  /*0ac0*/  LDC.64 R2, c[0x0][0x5a0] ;  /* 0x00016800ff027b82 */ /* 0x001e240000000a00 */
[----:B0-----:R-:W3:Y:S02]  /*0ad0*/  LDG.E.64 R2, desc[UR18][R2.64] ;  /* 0x0000001202027981 */ /* 0x001ee4000c1e1b00 */
[----:B---3--:R-:W-:-:S04]  /*0ae0*/  ISETP.NE.U32.AND P0, PT, R2, RZ, PT ;  /* 0x000000ff0200720c */ /* 0x008fc80003f05070 */
[----:B------:R-:W-:-:S13]  /*0af0*/  ISETP.NE.AND.EX P0, PT, R3, RZ, PT, P0 ;  /* 0x000000ff0300720c */ /* 0x000fda0003f05300 */
[----:B------:R-:W-:Y:S05]  /*0b00*/  @!P0 BRA `(.L_x_8) ;  /* 0x0000000000088947 */ /* 0x000fea0003800000 */
[----:B-1----:R0:W5:Y:S01]  /*0b10*/  LD.E R15, desc[UR18][R2.64] ;  /* 0x00000012020f7980 */ /* 0x002162000c101900 */
[----:B------:R-:W-:Y:S05]  /*0b20*/  BRA `(.L_x_9) ;  /* 0x0000000000207947 */ /* 0x000fea0003800000 */
.L_x_8:
[----:B------:R-:W-:Y:S02]  /*0b30*/  ULDC.64 UR4, c[0x0][0x590] ;  /* 0x0001640000047ab9 */ /* 0x000fe40000000a00 */
[----:B------:R-:W-:-:S04]  /*0b40*/  ISETP.NE.U32.AND P0, PT, RZ, UR4, PT ;  /* 0x00000004ff007c0c */ /* 0x000fc8000bf05070 */
[----:B------:R-:W-:-:S13]  /*0b50*/  ISETP.NE.AND.EX P0, PT, RZ, UR5, PT, P0 ;  /* 0x00000005ff007c0c */ /* 0x000fda000bf05300 */
[----:B------:R-:W-:Y:S05]  /*0b60*/  @!P0 BRA `(.L_x_10) ;  /* 0x00000000000c8947 */ /* 0x000fea0003800000 */
[----:B0-----:R-:W1:Y:S02]  /*0b70*/  LDC.64 R2, c[0x0][0x590] ;  /* 0x00016400ff027b82 */ /* 0x001e640000000a00 */
[----:B-1----:R1:W5:Y:S01]  /*0b80*/  LDG.E R15, desc[UR18][R2.64] ;  /* 0x00000012020f7981 */ /* 0x002362000c1e1900 */
[----:B------:R-:W-:Y:S05]  /*0b90*/  BRA `(.L_x_9) ;  /* 0x0000000000047947 */ /* 0x000fea0003800000 */
.L_x_10:
[----:B-1----:R-:W3:Y:S02]  /*0ba0*/  LDC R15, c[0x0][0x584] ;  /* 0x00016100ff0f7b82 */ /* 0x002ee40000000800 */
.L_x_9:
[----:B------:R-:W4:Y:S01]  /*0bb0*/  LDC R0, c[0x0][0x65c] ;  /* 0x00019700ff007b82 */ /* 0x000f220000000800 */
[----:B------:R-:W-:Y:S01]  /*0bc0*/  ULDC UR8, c[0x0][0x28c] ;  /* 0x0000a30000087ab9 */ /* 0x000fe20000000800 */
[----:B------:R-:W-:Y:S01]  /*0bd0*/  ISETP.NE.AND P0, PT, R6, 0x2, PT ;  /* 0x000000020600780c */ /* 0x000fe20003f05270 */
[----:B------:R-:W-:Y:S01]  /*0be0*/  UIADD3 UR8, UR8, 0x3f, URZ ;  /* 0x0000003f08087890 */ /* 0x000fe2000fffe03f */
[----:B------:R-:W-:Y:S01]  /*0bf0*/  IMAD.U32 R4, RZ, RZ, UR12 ;  /* 0x0000000cff047e24 */ /* 0x000fe2000f8e00ff */
[----:B------:R-:W-:Y:S01]  /*0c00*/  UMOV UR4, URZ ;  /* 0x0000003f00047c82 */ /* 0x000fe20008000000 */
[----:B------:R-:W-:Y:S01]  /*0c10*/  UMOV UR5, URZ ;  /* 0x0000003f00057c82 */ /* 0x000fe20008000000 */
[----:B------:R-:W-:-:S04]  /*0c20*/  USHF.R.S32.HI UR9, URZ, 0x1f, UR8 ;  /* 0x0000001f3f097899 */ /* 0x000fc80008011408 */
[----:B------:R-:W-:-:S04]  /*0c30*/  ULEA.HI UR9, UR9, UR8, URZ, 0x6 ;  /* 0x0000000809097291 */ /* 0x000fc8000f8f303f */
[----:B------:R-:W-:Y:S01]  /*0c40*/  USHF.R.S32.HI UR13, URZ, 0x6, UR9 ;  /* 0x000000063f0d7899 */ /* 0x000fe20008011409 */
[----:B----4-:R-:W-:-:S13]  /*0c50*/  ISETP.NE.AND P2, PT, R0, 0x1, PT ;  /* 0x000000010000780c */ /* 0x010fda0003f45270 */
[----:B01----:R-:W0:Y:S01]  /*0c60*/  @P2 LDC R3, c[0x0][0x10] ;  /* 0x00000400ff032b82 */ /* 0x003e220000000800 */
[----:B------:R-:W-:Y:S02]  /*0c70*/  @P2 IMAD.MOV.U32 R17, RZ, RZ, RZ ;  /* 0x000000ffff112224 */ /* 0x000fe400078e00ff */
[----:B------:R-:W-:-:S05]  /*0c80*/  @P2 IMAD.MOV.U32 R5, RZ, RZ, RZ ;  /* 0x000000ffff052224 */ /* 0x000fca00078e00ff */
[----:B------:R-:W1:Y:S01]  /*0c90*/  @!P2 LDC R9, c[0x0][0xc] ;  /* 0x00000300ff09ab82 */ /* 0x000e620000000800 */
[----:B------:R-:W-:Y:S01]  /*0ca0*/  ULDC UR6, c[0x0][0xc] ;  /* 0x0000030000067ab9 */ /* 0x000fe20000000800 */
[----:B------:R-:W-:Y:S02]  /*0cb0*/  ULDC UR7, c[0x0][0x10] ;  /* 0x0000040000077ab9 */ /* 0x000fe40000000800 */
[----:B------:R-:W-:-:S04]  /*0cc0*/  UIMAD.WIDE.U32 UR6, UR6, UR7, URZ ;  /* 0x00000007060672a5 */ /* 0x000fc8000f8e003f */
[----:B------:R-:W4:Y:S01]  /*0cd0*/  LDC R8, c[0x0][0x14] ;  /* 0x00000500ff087b82 */ /* 0x000f220000000800 */
[----:B0-----:R-:W-:-:S04]  /*0ce0*/  @P2 IMAD.WIDE.U32 R2, R3, UR12, R16 ;  /* 0x0000000c03022c25 */ /* 0x001fc8000f8e0010 */
[----:B------:R-:W-:Y:S02]  /*0cf0*/  @P2 IMAD.IADD R3, R3, 0x1, R5 ;  /* 0x0000000103032824 */ /* 0x000fe400078e0205 */
[----:B------:R-:W-:Y:S02]  /*0d00*/  IMAD.MOV.U32 R5, RZ, RZ, RZ ;  /* 0x000000ffff057224 */ /* 0x000fe400078e00ff */
[----:B-1----:R-:W-:-:S04]  /*0d10*/  @!P2 IMAD.WIDE.U32 R4, R16, R9, R4 ;  /* 0x000000091004a225 */ /* 0x002fc800078e0004 */
[----:B------:R-:W-:Y:S02]  /*0d20*/  @!P2 IMAD.MOV.U32 R2, RZ, RZ, R4 ;  /* 0x000000ffff02a224 */ /* 0x000fe400078e0004 */
[C---:B----4-:R-:W-:Y:S02]  /*0d30*/  IMAD R21, R8.reuse, UR7, RZ ;  /* 0x0000000708157c24 */ /* 0x050fe4000f8e02ff */
[----:B------:R-:W-:Y:S01]  /*0d40*/  IMAD.WIDE.U32 R8, R8, UR6, RZ ;  /* 0x0000000608087c25 */ /* 0x000fe2000f8e00ff */
[----:B------:R-:W-:-:S03]  /*0d50*/  ULDC.64 UR6, c[0x0][0x650] ;  /* 0x0001940000067ab9 */ /* 0x000fc60000000a00 */
[----:B------:R-:W-:Y:S02]  /*0d60*/  @!P2 IMAD.MOV.U32 R3, RZ, RZ, R5 ;  /* 0x000000ffff03a224 */ /* 0x000fe400078e0005 */
[----:B------:R-:W-:Y:S01]  /*0d70*/  IMAD.IADD R0, R9, 0x1, R21 ;  /* 0x0000000109007824 */ /* 0x000fe200078e0215 */
[----:B------:R-:W-:Y:S06]  /*0d80*/  @P0 BRA `(.L_x_11) ;  /* 0x0000000000200947 */ /* 0x000fec0003800000 */
[----:B------:R-:W-:Y:S01]  /*0d90*/  UISETP.GE.U32.AND UP0, UPT, UR13, 0x3, UPT ;  /* 0x000000030d00788c */ /* 0x000fe2000bf06070 */
[----:B------:R-:W-:Y:S01]  /*0da0*/  IADD3 R2, P0, R2, R8, RZ ;  /* 0x0000000802027210 */ /* 0x000fe20007f1e0ff */
[----:B------:R-:W-:-:S04]  /*0db0*/  UIMAD.WIDE.U32 UR4, UR13, -0x55555555, URZ ;  /* 0xaaaaaaab0d0478a5 */ /* 0x000fc8000f8e003f */
[----:B------:R-:W-:Y:S01]  /*0dc0*/  USHF.R.U32.HI UR4, URZ, 0x1, UR5 ;  /* 0x000000013f047899 */ /* 0x000fe20008011605 */
[----:B------:R-:W-:Y:S02]  /*0dd0*/  IMAD.X R3, R0, 0x1, R3, P0 ;  /* 0x0000000100037824 */ /* 0x000fe400000e0603 */
[----:B------:R-:W-:Y:S02]  /*0de0*/  UMOV UR5, URZ ;  /* 0x0000003f00057c82 */ /* 0x000fe40008000000 */
[----:B------:R-:W-:Y:S02]  /*0df0*/  @UP0 ULOP3.LUT UR5, UR4, 0x1, URZ, 0xc0, !UPT ;  /* 0x0000000104050892 */ /* 0x000fe4000f8ec03f */
[----:B------:R-:W-:-:S12]  /*0e00*/  UIMAD UR4, UR4, -0x3, UR13 ;  /* 0xfffffffd040478a4 */ /* 0x000fd8000f8e020d */
.L_x_11:
[----:B------:R-:W-:Y:S01]  /*0e10*/  ISETP.GE.U32.AND P0, PT, R2, UR6, PT ;  /* 0x0000000602007c0c */ /* 0x000fe2000bf06070 */
[----:B------:R-:W-:Y:S01]  /*0e20*/  IMAD.MOV.U32 R6, RZ, RZ, -0x1 ;  /* 0xffffffffff067424 */ /* 0x000fe200078e00ff */
[----:B------:R-:W-:Y:S01]  /*0e30*/  PRMT R20, RZ, 0x7610, R20 ;  /* 0x00007610ff147816 */ /* 0x000fe20000000014 */
[----:B------:R-:W-:Y:S01]  /*0e40*/  IMAD.MOV.U32 R5, RZ, RZ, -0x1 ;  /* 0xffffffffff057424 */ /* 0x000fe200078e00ff */
[----:B------:R-:W-:Y:S01]  /*0e50*/  ISETP.GE.U32.AND.EX P0, PT, R3, UR7, PT, P0 ;  /* 0x0000000703007c0c */ /* 0x000fe2000bf06100 */
[----:B------:R-:W-:-:S12]  /*0e60*/  IMAD.MOV.U32 R4, RZ, RZ, -0x1 ;  /* 0xffffffffff047424 */ /* 0x000fd800078e00ff */
[----:B------:R-:W-:Y:S05]  /*0e70*/  @P0 BRA `(.L_x_12) ;  /* 0x0000000400240947 */ /* 0x000fea0003800000 */
[----:B------:R-:W0:Y:S01]  /*0e80*/  LDC.64 R30, c[0x0][0x628] ;  /* 0x00018a00ff1e7b82 */ /* 0x000e220000000a00 */
[----:B------:R-:W-:Y:S02]  /*0e90*/  IMAD.MOV.U32 R4, RZ, RZ, R2 ;  /* 0x000000ffff047224 */ /* 0x000fe400078e0002 */
[----:B------:R-:W-:-:S05]  /*0ea0*/  IMAD.MOV.U32 R5, RZ, RZ, R3 ;  /* 0x000000ffff057224 */ /* 0x000fca00078e0003 */
[----:B------:R-:W1:Y:S08]  /*0eb0*/  LDC R6, c[0x0][0x630] ;  /* 0x00018c00ff067b82 */ /* 0x000e700000000800 */
[----:B------:R-:W4:Y:S01]  /*0ec0*/  LDC.64 R32, c[0x0][0x620] ;  /* 0x00018800ff207b82 */ /* 0x000f220000000a00 */
[----:B0-----:R-:W-:-:S04]  /*0ed0*/  ISETP.NE.U32.AND P0, PT, R30, RZ, PT ;  /* 0x000000ff1e00720c */ /* 0x001fc80003f05070 */
[----:B------:R-:W-:-:S13]  /*0ee0*/  ISETP.NE.AND.EX P0, PT, R31, RZ, PT, P0 ;  /* 0x000000ff1f00720c */ /* 0x000fda0003f05300 */
[----:B-1--4-:R-:W-:Y:S05]  /*0ef0*/  @!P0 BRA `(.L_x_13) ;  /* 0x0000000000288947 */ /* 0x012fea0003800000 */
[----:B------:R-:W0:Y:S02]  /*0f00*/  LDC R23, c[0x0][0x634] ;  /* 0x00018d00ff177b82 */ /* 0x000e240000000800 */
[----:B0-----:R-:W-:-:S05]  /*0f10*/  IADD3 R23, P0, R2, R23, RZ ;  /* 0x0000001702177210 */ /* 0x001fca0007f1e0ff */
[----:B------:R-:W-:-:S04]  /*0f20*/  IMAD.X R29, RZ, RZ, R3, P0 ;  /* 0x000000ffff1d7224 */ /* 0x000fc800000e0603 */
[----:B------:R-:W-:-:S04]  /*0f30*/  IMAD.WIDE.U32 R4, R29, R30, RZ ;  /* 0x0000001e1d047225 */ /* 0x000fc800078e00ff */
[----:B------:R-:W-:-:S04]  /*0f40*/  IMAD.WIDE.U32 R20, P0, R23, R31, R4 ;  /* 0x0000001f17147225 */ /* 0x000fc80007800004 */
[----:B------:R-:W-:-:S04]  /*0f50*/  IMAD.WIDE.U32 R4, R23, R30, RZ ;  /* 0x0000001e17047225 */ /* 0x000fc800078e00ff */
[----:B------:R-:W-:Y:S01]  /*0f60*/  IMAD.X R23, RZ, RZ, RZ, P0 ;  /* 0x000000ffff177224 */ /* 0x000fe200000e06ff */
[----:B------:R-:W-:Y:S01]  /*0f70*/  IADD3 RZ, P0, R5, R20, RZ ;  /* 0x0000001405ff7210 */ /* 0x000fe20007f1e0ff */
[----:B------:R-:W-:-:S04]  /*0f80*/  IMAD.MOV.U32 R22, RZ, RZ, R21 ;  /* 0x000000ffff167224 */ /* 0x000fc800078e0015 */
[----:B------:R-:W-:-:S08]  /*0f90*/  IMAD.WIDE.U32.X R4, R29, R31, R22, P0 ;  /* 0x0000001f1d047225 */ /* 0x000fd000000e0416 */
.L_x_13:
[----:B------:R-:W0:Y:S01]  /*0fa0*/  LDC.64 R34, c[0x0][0x640] ;  /* 0x00019000ff227b82 */ /* 0x000e220000000a00 */
[-CC-:B------:R-:W-:Y:S01]  /*0fb0*/  SHF.R.U64 R36, R4, R6.reuse, R5.reuse ;  /* 0x0000000604247219 */ /* 0x180fe20000001205 */
[----:B------:R-:W-:Y:S01]  /*0fc0*/  IMAD.MOV.U32 R39, RZ, RZ, 0x1 ;  /* 0x00000001ff277424 */ /* 0x000fe200078e00ff */
[----:B------:R-:W-:Y:S02]  /*0fd0*/  SHF.R.U32.HI R4, RZ, R6, R5 ;  /* 0x00000006ff047219 */ /* 0x000fe40000011605 */
[----:B------:R-:W-:-:S03]  /*0fe0*/  IADD3 R21, P0, RZ, -R36, RZ ;  /* 0x80000024ff157210 */ /* 0x000fc60007f1e0ff */
[----:B------:R-:W1:Y:S02]  /*0ff0*/  LDC R20, c[0x0][0x618] ;  /* 0x00018600ff147b82 */ /* 0x000e640000000800 */
[----:B------:R-:W-:-:S04]  /*1000*/  IMAD.X R5, RZ, RZ, ~R4, P0 ;  /* 0x000000ffff057224 */ /* 0x000fc800000e0e04 */
[-C--:B------:R-:W-:Y:S02]  /*1010*/  IMAD R6, R5, R32.reuse, RZ ;  /* 0x0000002005067224 */ /* 0x080fe400078e02ff */
[----:B------:R-:W4:Y:S01]  /*1020*/  LDC R23, c[0x0][0x608] ;  /* 0x00018200ff177b82 */ /* 0x000f220000000800 */
[----:B------:R-:W-:-:S04]  /*1030*/  IMAD.WIDE.U32 R4, R21, R32, R2 ;  /* 0x0000002015047225 */ /* 0x000fc800078e0002 */
[----:B------:R-:W-:-:S03]  /*1040*/  IMAD R21, R21, R33, R6 ;  /* 0x0000002115157224 */ /* 0x000fc600078e0206 */
[----:B------:R-:W2:Y:S01]  /*1050*/  LDC R26, c[0x0][0x658] ;  /* 0x00019600ff1a7b82 */ /* 0x000ea20000000800 */
[----:B------:R-:W-:Y:S01]  /*1060*/  IMAD.IADD R5, R5, 0x1, R21 ;  /* 0x0000000105057824 */ /* 0x000fe200078e0215 */
[----:B0-----:R-:W-:Y:S01]  /*1070*/  ISETP.NE.U32.AND P0, PT, R34, RZ, PT ;  /* 0x000000ff2200720c */ /* 0x001fe20003f05070 */
[----:B------:R-:W-:-:S03]  /*1080*/  IMAD.MOV.U32 R21, RZ, RZ, -0x1 ;  /* 0xffffffffff157424 */ /* 0x000fc600078e00ff */
[----:B------:R-:W-:Y:S02]  /*1090*/  ISETP.NE.AND.EX P0, PT, R35, RZ, PT, P0 ;  /* 0x000000ff2300720c */ /* 0x000fe40003f05300 */
[----:B------:R-:W0:Y:S01]  /*10a0*/  LDC R33, c[0x0][0x600] ;  /* 0x00018000ff217b82 */ /* 0x000e220000000800 */
[-CC-:B-1----:R-:W-:Y:S02]  /*10b0*/  SHF.R.U64 R31, R4, R20.reuse, R5.reuse ;  /* 0x00000014041f7219 */ /* 0x182fe40000001205 */
[----:B------:R-:W-:-:S05]  /*10c0*/  SHF.R.U32.HI R4, RZ, R20, R5 ;  /* 0x00000014ff047219 */ /* 0x000fca0000011605 */
[----:B------:R-:W1:Y:S01]  /*10d0*/  LDC R28, c[0x0][0x648] ;  /* 0x00019200ff1c7b82 */ /* 0x000e620000000800 */
[-CC-:B----4-:R-:W-:Y:S02]  /*10e0*/  SHF.R.U64 R41, R31, R23.reuse, R4.reuse ;  /* 0x000000171f297219 */ /* 0x190fe40000001204 */
[----:B------:R-:W-:-:S05]  /*10f0*/  SHF.R.U32.HI R5, RZ, R23, R4 ;  /* 0x00000017ff057219 */ /* 0x000fca0000011604 */
[----:B------:R-:W4:Y:S01]  /*1100*/  LDC R37, c[0x0][0x638] ;  /* 0x00018e00ff257b82 */ /* 0x000f220000000800 */
[-C--:B--2---:R-:W-:Y:S02]  /*1110*/  SHF.L.U32 R4, R21, R26.reuse, RZ ;  /* 0x0000001a15047219 */ /* 0x084fe400000006ff */
[--C-:B------:R-:W-:Y:S02]  /*1120*/  SHF.R.U64 R32, R41, R26, R5.reuse ;  /* 0x0000001a29207219 */ /* 0x100fe40000001205 */
[----:B------:R-:W-:Y:S02]  /*1130*/  LOP3.LUT R6, RZ, R4, RZ, 0x33, !PT ;  /* 0x00000004ff067212 */ /* 0x000fe400078e33ff */
[----:B------:R-:W-:Y:S01]  /*1140*/  SHF.R.U32.HI R5, RZ, R26, R5 ;  /* 0x0000001aff057219 */ /* 0x000fe20000011605 */
[----:B------:R-:W2:Y:S01]  /*1150*/  LDC R30, c[0x0][0x610] ;  /* 0x00018400ff1e7b82 */ /* 0x000ea20000000800 */
[----:B------:R-:W-:Y:S01]  /*1160*/  IMAD.MOV.U32 R4, RZ, RZ, R32 ;  /* 0x000000ffff047224 */ /* 0x000fe200078e0020 */
[----:B------:R-:W-:Y:S06]  /*1170*/  @!P0 BRA `(.L_x_14) ;  /* 0x0000000000288947 */ /* 0x000fec0003800000 */
[----:B------:R-:W3:Y:S02]  /*1180*/  LDC R23, c[0x0][0x64c] ;  /* 0x00019300ff177b82 */ /* 0x000ee40000000800 */
[----:B---3--:R-:W-:-:S05]  /*1190*/  IADD3 R23, P0, R32, R23, RZ ;  /* 0x0000001720177210 */ /* 0x008fca0007f1e0ff */
        /* <DEDUP_REMOVED lines=8> */
.L_x_14:
[----:B-1----:R-:W-:Y:S01]  /*1220*/  SHF.R.U64 R17, R4, R28, R5 ;  /* 0x0000001c04117219 */ /* 0x002fe20000001205 */
[----:B------:R-:W-:Y:S01]  /*1230*/  @P2 IMAD R25, R27, R24, R16 ;  /* 0x000000181b192224 */ /* 0x000fe200078e0210 */
[----:B------:R-:W-:Y:S02]  /*1240*/  SHF.L.U32 R4, R39, R26, RZ ;  /* 0x0000001a27047219 */ /* 0x000fe400000006ff */
[----:B------:R-:W-:Y:S01]  /*1250*/  LOP3.LUT R5, R41, R6, RZ, 0xc0, !PT ;  /* 0x0000000629057212 */ /* 0x000fe200078ec0ff */
[----:B0-----:R-:W-:Y:S02]  /*1260*/  VIADD R6, R33, 0xffffffff ;  /* 0xffffffff21067836 */ /* 0x001fe40000000000 */
[----:B------:R-:W-:Y:S02]  /*1270*/  IMAD.MOV R20, RZ, RZ, -R17 ;  /* 0x000000ffff147224 */ /* 0x000fe400078e0a11 */
[----:B------:R-:W-:Y:S01]  /*1280*/  IMAD R16, R4, R17, R5 ;  /* 0x0000001104107224 */ /* 0x000fe200078e0205 */
[----:B------:R-:W-:Y:S01]  /*1290*/  LOP3.LUT R17, R31, R6, RZ, 0xc0, !PT ;  /* 0x000000061f117212 */ /* 0x000fe200078ec0ff */
[----:B----4-:R-:W-:-:S02]  /*12a0*/  IMAD R4, R20, R37, R32 ;  /* 0x0000002514047224 */ /* 0x010fc400078e0220 */
[----:B--2---:R-:W-:Y:S02]  /*12b0*/  IMAD R6, R16, R30, R25 ;  /* 0x0000001e10067224 */ /* 0x004fe400078e0219 */
[----:B------:R-:W-:Y:S02]  /*12c0*/  IMAD R17, R4, R33, R17 ;  /* 0x0000002104117224 */ /* 0x000fe400078e0211 */
[----:B------:R-:W-:Y:S02]  /*12d0*/  IMAD.MOV.U32 R20, RZ, RZ, 0x1 ;  /* 0x00000001ff147424 */ /* 0x000fe400078e00ff */
[----:B------:R-:W-:Y:S01]  /*12e0*/  IMAD.MOV.U32 R4, RZ, RZ, R36 ;  /* 0x000000ffff047224 */ /* 0x000fe200078e0024 */
[----:B------:R-:W-:Y:S02]  /*12f0*/  SEL R5, R17, R6, !P2 ;  /* 0x0000000611057207 */ /* 0x000fe40005000000 */
[----:B------:R-:W-:-:S07]  /*1300*/  SEL R6, R6, R17, !P2 ;  /* 0x0000001106067207 */ /* 0x000fce0005000000 */
.L_x_12:
[----:B------:R-:W-:Y:S05]  /*1310*/  @!P3 BRA `(.L_x_15) ;  /* 0x00000000000cb947 */ /* 0x000fea0003800000 */
[----:B------:R-:W-:Y:S01]  /*1320*/  UCGABAR_WAIT ;  /* 0x0000000000007dc7 */ /* 0x000fe20008000000 */
[----:B------:R-:W-:Y:S01]  /*1330*/  CCTL.IVALL ;  /* 0x00000000ff00798f */ /* 0x000fe20002000000 */
[----:B------:R-:W-:Y:S05]  /*1340*/  BRA `(.L_x_16) ;  /* 0x0000000000047947 */ /* 0x000fea0003800000 */
.L_x_15:
[----:B------:R-:W-:Y:S06]  /*1350*/  BAR.SYNC.DEFER_BLOCKING 0x0 ;  /* 0x0000000000007b1d */ /* 0x000fec0000010000 */
.L_x_16:
[----:B------:R-:W-:Y:S05]  /*1360*/  @!P4 BRA `(.L_x_17) ;  /* 0x0000006c0068c947 */ /* 0x000fea0003800000 */
[----:B------:R-:W-:-:S13]  /*1370*/  ISETP.GT.U32.AND P0, PT, R38, 0x1, PT ;  /* 0x000000012600780c */ /* 0x000fda0003f04070 */
[----:B------:R-:W-:Y:S05]  /*1380*/  @P0 EXIT ;  /* 0x000000000000094d */ /* 0x000fea0003800000 */
.L_x_18:
[----:B------:R-:W-:-:S08]  /*1390*/  NOP ;  /* 0x0000000000007918 */ /* 0x000fd00000000000 */
[----:B------:R-:W0:Y:S02]  /*13a0*/  USETMAXREG.TRY_ALLOC.CTAPOOL UP0, 0xe8 ;  /* 0x000000e8000079c8 */ /* 0x000e240008000600 */
[----:B0-----:R-:W-:-:S13]  /*13b0*/  PLOP3.LUT P0, PT, PT, PT, UP0, 0x80, 0x0 ;  /* 0x000000000000781c */ /* 0x001fda0003f0f008 */
[----:B------:R-:W-:Y:S05]  /*13c0*/  @!P0 BRA `(.L_x_18) ;  /* 0xfffffffc00f08947 */ /* 0x000fea000383ffff */
[----:B------:R-:W-:-:S13]  /*13d0*/  LOP3.LUT P0, RZ, R20, 0xff, RZ, 0xc0, !PT ;  /* 0x000000ff14ff7812 */ /* 0x000fda000780c0ff */
[----:B------:R-:W-:Y:S05]  /*13e0*/  @!P0 EXIT ;  /* 0x000000000000894d */ /* 0x000fea0003800000 */
[----:B------:R-:W0:Y:S01]  /*13f0*/  S2UR UR6, SR_CgaCtaId ;  /* 0x00000000000679c3 */ /* 0x000e220000008800 */
[CC--:B------:R-:W-:Y:S01]  /*1400*/  LEA.HI R11, R19.reuse, R10.reuse, RZ, 0x2 ;  /* 0x0000000a130b7211 */ /* 0x0c0fe200078f10ff */
[----:B------:R-:W-:Y:S01]  /*1410*/  UIADD3 UR7, UR15, -0x1, URZ ;  /* 0xffffffff0f077890 */ /* 0x000fe2000fffe03f */
[----:B------:R-:W-:Y:S01]  /*1420*/  LEA.HI R19, R19, R10, RZ, 0x5 ;  /* 0x0000000a13137211 */ /* 0x000fe200078f28ff */
[----:B------:R-:W-:Y:S01]  /*1430*/  UMOV UR12, 0x400 ;  /* 0x00000400000c7882 */ /* 0x000fe20000000000 */
[--C-:B------:R-:W-:Y:S01]  /*1440*/  SHF.R.S32.HI R18, RZ, 0x2, R11.reuse ;  /* 0x00000002ff127819 */ /* 0x100fe2000001140b */
[----:B------:R-:W-:Y:S01]  /*1450*/  UISETP.LT.AND UP0, UPT, UR13, 0x1, UPT ;  /* 0x000000010d00788c */ /* 0x000fe2000bf01270 */
[----:B------:R-:W-:Y:S01]  /*1460*/  SHF.R.S32.HI R17, RZ, 0x1f, R11 ;  /* 0x0000001fff117819 */ /* 0x000fe2000001140b */
[----:B------:R-:W-:Y:S01]  /*1470*/  USHF.L.U32 UR20, UR13, 0x1, URZ ;  /* 0x000000010d147899 */ /* 0x000fe2000800063f */
[----:B------:R-:W-:Y:S01]  /*1480*/  LOP3.LUT R11, R11, 0xfffffffc, RZ, 0xc0, !PT ;  /* 0xfffffffc0b0b7812 */ /* 0x000fe200078ec0ff */
[----:B------:R-:W-:Y:S01]  /*1490*/  USEL UR14, UR13, 0x1, UP0 ;  /* 0x000000010d0e7887 */ /* 0x000fe20008000000 */
[----:B------:R-:W-:Y:S01]  /*14a0*/  LEA.HI R17, R17, R18, RZ, 0x3 ;  /* 0x0000001211117211 */ /* 0x000fe200078f18ff */
[----:B------:R-:W-:Y:S01]  /*14b0*/  UISETP.NE.AND UP0, UPT, UR7, URZ, UPT ;  /* 0x0000003f0700728c */ /* 0x000fe2000bf05270 */
[----:B------:R-:W-:Y:S01]  /*14c0*/  LOP3.LUT R148, R7, 0x1, RZ, 0xfc, !PT ;  /* 0x0000000107947812 */ /* 0x000fe200078efcff */
[----:B------:R-:W-:Y:S01]  /*14d0*/  IMAD.IADD R16, R10, 0x1, -R11 ;  /* 0x000000010a107824 */ /* 0x000fe200078e0a0b */
[----:B------:R-:W-:Y:S01]  /*14e0*/  LOP3.LUT R17, R17, 0xfffffff8, RZ, 0xc0, !PT ;  /* 0xfffffff811117812 */ /* 0x000fe200078ec0ff */
[----:B------:R-:W-:-:S04]  /*14f0*/  UIADD3 UR14, -UR14, UR13, URZ ;  /* 0x0000000d0e0e7290 */ /* 0x000fc8000fffe13f */
[----:B------:R-:W-:Y:S01]  /*1500*/  IMAD.IADD R18, R18, 0x1, -R17 ;  /* 0x0000000112127824 */ /* 0x000fe200078e0a11 */
[----:B------:R-:W-:Y:S01]  /*1510*/  SHF.R.S32.HI R17, RZ, 0x5, R19 ;  /* 0x00000005ff117819 */ /* 0x000fe20000011413 */
[----:B0-----:R-:W-:-:S03]  /*1520*/  ULEA UR12, UR6, UR12, 0x18 ;  /* 0x0000000c060c7291 */ /* 0x001fc6000f8ec03f */
[--C-:B------:R-:W-:Y:S01]  /*1530*/  SHF.R.S32.HI R19, RZ, 0x1f, R18.reuse ;  /* 0x0000001fff137819 */ /* 0x100fe20000011412 */
[----:B------:R-:W-:Y:S01]  /*1540*/  USHF.L.U32 UR6, UR7, 0x3, URZ ;  /* 0x0000000307067899 */ /* 0x000fe2000800063f */
[C-C-:B------:R-:W-:Y:S01]  /*1550*/  IMAD R20, R17.reuse, -0x10, -R18.reuse ;  /* 0xfffffff011147824 */ /* 0x140fe200078e0a12 */
[----:B------:R-:W-:Y:S02]  /*1560*/  USEL UR7, URZ, 0x1, UP0 ;  /* 0x000000013f077887 */ /* 0x000fe40008000000 */
[----:B------:R-:W-:Y:S01]  /*1570*/  ULOP3.LUT UR6, UR6, 0x8, URZ, 0xc0, !UPT ;  /* 0x0000000806067892 */ /* 0x000fe2000f8ec03f */
[----:B------:R-:W-:Y:S01]  /*1580*/  IMAD.WIDE R10, R17, 0x10, R18 ;  /* 0x00000010110a7825 */ /* 0x000fe200078e0212 */
[----:B------:R-:W-:Y:S02]  /*1590*/  UIADD3 UR21, UR12, 0x40, URZ ;  /* 0x000000400c157890 */ /* 0x000fe4000fffe03f */
[----:B------:R-:W-:Y:S01]  /*15a0*/  ULOP3.LUT UR22, UR6, 0x8, URZ, 0x3c, !UPT ;  /* 0x0000000806167892 */ /* 0x000fe2000f8e3c3f */
[----:B------:R-:W-:Y:S01]  /*15b0*/  IMAD.U32 R150, RZ, RZ, UR7 ;  /* 0x00000007ff967e24 */ /* 0x000fe2000f8e00ff */
[----:B------:R-:W-:-:S02]  /*15c0*/  ULOP3.LUT UR16, UR6, 0x18, URZ, 0x3c, !UPT ;  /* 0x0000001806107892 */ /* 0x000fc4000f8e3c3f */
[----:B------:R-:W-:Y:S01]  /*15d0*/  ULEA UR15, UR15, UR21, 0x3 ;  /* 0x000000150f0f7291 */ /* 0x000fe2000f8e183f */
[----:B------:R-:W-:Y:S02]  /*15e0*/  ULDC UR6, c[0x0][0x284] ;  /* 0x0000a10000067ab9 */ /* 0x000fe40000000800 */
[----:B------:R-:W-:-:S09]  /*15f0*/  VIADD R17, R20, UR6 ;  /* 0x0000000614117c36 */ /* 0x000fd20008000000 */
.L_x_173:
[----:B------:R-:W-:Y:S01]  /*1600*/  SHF.L.U32 R18, R150, 0x1f, RZ ;  /* 0x0000001f96127819 */ /* 0x000fe200000006ff */
[----:B------:R-:W0:Y:S01]  /*1610*/  LDC R19, c[0x0][0x28c] ;  /* 0x0000a300ff137b82 */ /* 0x000e220000000800 */
[----:B------:R-:W-:Y:S01]  /*1620*/  UMOV UR6, URZ ;  /* 0x0000003f00067c82 */ /* 0x000fe20008000000 */
[----:B------:R-:W-:Y:S01]  /*1630*/  UMOV UR17, UR4 ;  /* 0x0000000400117c82 */ /* 0x000fe20008000000 */
[----:B-1----:R-:W1:Y:S01]  /*1640*/  SYNCS.PHASECHK.TRANS64.TRYWAIT P0, [UR15+-0x8], R18 ;  /* 0xfffff812ff0075a7 */ /* 0x002e62000800014f */
[----:B0-----:R-:W-:Y:S01]  /*1650*/  ISETP.GE.AND P1, PT, R19, 0x1, PT ;  /* 0x000000011300780c */ /* 0x001fe20003f26270 */
[----:B-1-34-:R-:W-:-:S12]  /*1660*/  @!P0 BRA `(.L_x_19) ;  /* 0x0000007800888947 */ /* 0x01afd80003800000 */
.L_x_194:
[----:B------:R-:W-:Y:S01]  /*1670*/  UMOV UR7, URZ ;  /* 0x0000003f00077c82 */ /* 0x000fe20008000000 */
[----:B------:R-:W-:Y:S01]  /*1680*/  UMOV UR8, URZ ;  /* 0x0000003f00087c82 */ /* 0x000fe20008000000 */
[----:B------:R-:W-:Y:S02]  /*1690*/  CS2R R88, SRZ ;  /* 0x0000000000587805 */ /* 0x000fe4000001ff00 */
[----:B------:R-:W-:Y:S02]  /*16a0*/  CS2R R22, SRZ ;  /* 0x0000000000167805 */ /* 0x000fe4000001ff00 */
[----:B------:R-:W-:Y:S02]  /*16b0*/  CS2R R90, SRZ ;  /* 0x00000000005a7805 */ /* 0x000fe4000001ff00 */
[----:B------:R-:W-:Y:S02]  /*16c0*/  CS2R R92, SRZ ;  /* 0x00000000005c7805 */ /* 0x000fe4000001ff00 */
[----:B------:R-:W-:-:S02]  /*16d0*/  CS2R R94, SRZ ;  /* 0x00000000005e7805 */ /* 0x000fc4000001ff00 */
[----:B------:R-:W-:Y:S02]  /*16e0*/  CS2R R96, SRZ ;  /* 0x0000000000607805 */ /* 0x000fe4000001ff00 */
        /* <DEDUP_REMOVED lines=24> */
[----:B------:R-:W-:Y:S01]  /*1870*/  CS2R R146, SRZ ;  /* 0x0000000000927805 */ /* 0x000fe2000001ff00 */
[----:B------:R-:W-:Y:S01]  /*1880*/  IMAD.MOV.U32 R149, RZ, RZ, RZ ;  /* 0x000000ffff957224 */ /* 0x000fe200078e00ff */
[----:B------:R-:W-:Y:S01]  /*1890*/  CS2R R24, SRZ ;  /* 0x0000000000187805 */ /* 0x000fe2000001ff00 */
[----:B------:R-:W-:Y:S01]  /*18a0*/  IMAD.MOV.U32 R151, RZ, RZ, RZ ;  /* 0x000000ffff977224 */ /* 0x000fe200078e00ff */
[----:B------:R-:W-:Y:S01]  /*18b0*/  CS2R R26, SRZ ;  /* 0x00000000001a7805 */ /* 0x000fe2000001ff00 */
[----:B------:R-:W-:Y:S01]  /*18c0*/  IMAD.U32 R152, RZ, RZ, UR5 ;  /* 0x00000005ff987e24 */ /* 0x000fe2000f8e00ff */
        /* <DEDUP_REMOVED lines=29> */
[----:B------:R-:W-:Y:S01]  /*1aa0*/  CS2R R86, SRZ ;  /* 0x0000000000567805 */ /* 0x000fe2000001ff00 */
[----:B------:R-:W-:Y:S06]  /*1ab0*/  @!P1 BRA `(.L_x_20) ;  /* 0x00000008003c9947 */ /* 0x000fec0003800000 */
[----:B------:R-:W-:-:S13]  /*1ac0*/  ISETP.NE.AND P1, PT, R148, 0x3, PT ;  /* 0x000000039400780c */ /* 0x000fda0003f25270 */
[----:B------:R-:W-:Y:S05]  /*1ad0*/  @!P1 BRA `(.L_x_21) ;  /* 0x0000000000049947 */ /* 0x000fea0003800000 */
[----:B------:R-:W-:Y:S01]  /*1ae0*/  BPT.TRAP 0x1 ;  /* 0x000000040000795c */ /* 0x000fe20000300000 */
.L_x_21:
[----:B------:R-:W-:Y:S01]  /*1af0*/  ULEA UR6, UR4, UR12, 0x3 ;  /* 0x0000000c04067291 */ /* 0x000fe2000f8e183f */
[----:B0-----:R-:W-:-:S05]  /*1b00*/  IMAD.U32 R18, RZ, RZ, UR5 ;  /* 0x00000005ff127e24 */ /* 0x001fca000f8e00ff */
[----:B------:R-:W-:-:S04]  /*1b10*/  SHF.L.U32 R18, R18, 0x1f, RZ ;  /* 0x0000001f12127819 */ /* 0x000fc800000006ff */
[----:B------:R0:W1:Y:S01]  /*1b20*/  SYNCS.PHASECHK.TRANS64.TRYWAIT P0, [UR6], R18 ;  /* 0x00000012ff0075a7 */ /* 0x0000620008000146 */
[----:B------:R-:W-:Y:S05]  /*1b30*/  @!P1 BRA `(.L_x_22) ;  /* 0x0000000000049947 */ /* 0x000fea0003800000 */
[----:B------:R-:W-:Y:S01]  /*1b40*/  BPT.TRAP 0x1 ;  /* 0x000000040000795c */ /* 0x000fe20000300000 */
.L_x_22:
[----:B-1----:R-:W-:Y:S05]  /*1b50*/  @P0 BRA `(.L_x_23) ;  /* 0x0000000000080947 */ /* 0x002fea0003800000 */
[----:B------:R-:W1:Y:S02]  /*1b60*/  SYNCS.PHASECHK.TRANS64.TRYWAIT P0, [UR6], R18 ;  /* 0x00000012ff0075a7 */ /* 0x000e640008000146 */
[----:B-1----:R-:W-:Y:S05]  /*1b70*/  @!P0 BRA `(.L_x_24) ;  /* 0x00000074005c8947 */ /* 0x002fea0003800000 */
.L_x_23:
[----:B------:R-:W-:Y:S01]  /*1b80*/  UIADD3 UR6, UR12, 0x100, URZ ;  /* 0x000001000c067890 */ /* 0x000fe2000fffe03f */
[----:B------:R-:W-:Y:S01]  /*1b90*/  WARPGROUP.ARRIVE ;  /* 0x00000000000079c5 */ /* 0x000fe20000000000 */
[----:B------:R-:W-:Y:S01]  /*1ba0*/  UIADD3 UR7, UR12, 0x3100, URZ ;  /* 0x000031000c077890 */ /* 0x000fe2000fffe03f */
[----:B------:R-:W-:Y:S01]  /*1bb0*/  CS2R R88, SRZ ;  /* 0x0000000000587805 */ /* 0x000fe2000001ff00 */
[----:B------:R-:W-:Y:S01]  /*1bc0*/  USHF.R.U32.HI UR6, URZ, 0x4, UR6 ;  /* 0x000000043f067899 */ /* 0x000fe20008011606 */
[----:B------:R-:W-:Y:S01]  /*1bd0*/  CS2R R22, SRZ ;  /* 0x0000000000167805 */ /* 0x000fe2000001ff00 */
[----:B------:R-:W-:Y:S01]  /*1be0*/  USHF.R.U32.HI UR7, URZ, 0x4, UR7 ;  /* 0x000000043f077899 */ /* 0x000fe20008011607 */
[----:B------:R-:W-:Y:S01]  /*1bf0*/  CS2R R90, SRZ ;  /* 0x00000000005a7805 */ /* 0x000fe2000001ff00 */
[----:B------:R-:W-:Y:S01]  /*1c00*/  ULOP3.LUT UR6, UR6, 0x3fff, URZ, 0xc0, !UPT ;  /* 0x00003fff06067892 */ /* 0x000fe2000f8ec03f */
[----:B------:R-:W-:Y:S01]  /*1c10*/  CS2R R92, SRZ ;  /* 0x00000000005c7805 */ /* 0x000fe2000001ff00 */
[----:B------:R-:W-:Y:S01]  /*1c20*/  ULOP3.LUT UR7, UR7, 0x3fff, URZ, 0xc0, !UPT ;  /* 0x00003fff07077892 */ /* 0x000fe2000f8ec03f */
[----:B------:R-:W-:Y:S01]  /*1c30*/  CS2R R94, SRZ ;  /* 0x00000000005e7805 */ /* 0x000fe2000001ff00 */
[----:B------:R-:W-:Y:S01]  /*1c40*/  ULOP3.LUT UR6, UR6, 0x10000, URZ, 0xfc, !UPT ;  /* 0x0001000006067892 */ /* 0x000fe2000f8efc3f */
[----:B------:R-:W-:Y:S01]  /*1c50*/  CS2R R96, SRZ ;  /* 0x0000000000607805 */ /* 0x000fe2000001ff00 */
[----:B------:R-:W-:Y:S01]  /*1c60*/  ULOP3.LUT UR7, UR7, 0x10000, URZ, 0xfc, !UPT ;  /* 0x0001000007077892 */ /* 0x000fe2000f8efc3f */
[----:B------:R-:W-:Y:S01]  /*1c70*/  CS2R R98, SRZ ;  /* 0x0000000000627805 */ /* 0x000fe2000001ff00 */
[----:B------:R-:W-:Y:S01]  /*1c80*/  ULEA UR8, UR4, UR6, 0x8 ;  /* 0x0000000604087291 */ /* 0x000fe2000f8e403f */
[----:B------:R-:W-:Y:S01]  /*1c90*/  CS2R R102, SRZ ;  /* 0x0000000000667805 */ /* 0x000fe2000001ff00 */
[----:B------:R-:W-:Y:S01]  /*1ca0*/  ULEA UR10, UR4, UR7, 0x9 ;  /* 0x00000007040a7291 */ /* 0x000fe2000f8e483f */
[----:B------:R-:W-:Y:S01]  /*1cb0*/  CS2R R100, SRZ ;  /* 0x0000000000647805 */ /* 0x000fe2000001ff00 */
[----:B------:R-:W-:Y:S01]  /*1cc0*/  UMOV UR9, 0x80000020 ;  /* 0x8000002000097882 */ /* 0x000fe20000000000 */
[----:B------:R-:W-:Y:S01]  /*1cd0*/  UMOV UR11, 0x80000020 ;  /* 0x80000020000b7882 */ /* 0x000fe20000000000 */
[----:B------:R-:W-:Y:S01]  /*1ce0*/  ULDC UR7, c[0x0][0x50c] ;  /* 0x0001430000077ab9 */ /* 0x000fe20000000800 */
[----:B------:R-:W-:Y:S01]  /*1cf0*/  UMOV UR6, 0x2 ;  /* 0x0000000200067882 */ /* 0x000fe20000000000 */
[----:B------:R-:W-:Y:S01]  /*1d00*/  UISETP.NE.AND UP0, UPT, UR7, 0x2, UPT ;  /* 0x000000020700788c */ /* 0x000fe2000bf05270 */
[----:B------:R-:W-:-:S02]  /*1d10*/  CS2R R104, SRZ ;  /* 0x0000000000687805 */ /* 0x000fc4000001ff00 */
[----:B------:R-:W-:Y:S01]  /*1d20*/  CS2R R106, SRZ ;  /* 0x00000000006a7805 */ /* 0x000fe2000001ff00 */
[----:B------:R-:W-:Y:S01]  /*1d30*/  QGMMA.64x128x32.F32.E4M3.E4M3 R24, gdesc[UR8], RZ, !UPT ;  /* 0x01e00000081879f3 */ /* 0x000fe2000c7008ff */
[----:B------:R-:W-:Y:S01]  /*1d40*/  USEL UR7, URZ, 0x1, UP0 ;  /* 0x000000013f077887 */ /* 0x000fe20008000000 */
[----:B------:R-:W-:Y:S01]  /*1d50*/  CS2R R108, SRZ ;  /* 0x00000000006c7805 */ /* 0x000fe2000001ff00 */
[----:B------:R-:W-:Y:S01]  /*1d60*/  UIADD3 UR8, UR8, 0x2, URZ ;  /* 0x0000000208087890 */ /* 0x000fe2000fffe03f */
[----:B------:R-:W-:Y:S01]  /*1d70*/  CS2R R110, SRZ ;  /* 0x00000000006e7805 */ /* 0x000fe2000001ff00 */
[----:B------:R-:W-:Y:S01]  /*1d80*/  UIADD3 UR10, UR10, 0x2, URZ ;  /* 0x000000020a0a7890 */ /* 0x000fe2000fffe03f */
[----:B------:R-:W-:Y:S02]  /*1d90*/  CS2R R112, SRZ ;  /* 0x0000000000707805 */ /* 0x000fe4000001ff00 */
[----:B------:R-:W-:Y:S01]  /*1da0*/  ISETP.NE.AND P0, PT, RZ, UR7, PT ;  /* 0x00000007ff007c0c */ /* 0x000fe2000bf05270 */
[----:B------:R-:W-:Y:S01]  /*1db0*/  UMOV UR9, 0x80000020 ;  /* 0x8000002000097882 */ /* 0x000fe20000000000 */
[----:B------:R-:W-:Y:S01]  /*1dc0*/  UMOV UR11, 0x80000020 ;  /* 0x80000020000b7882 */ /* 0x000fe20000000000 */
        /* <DEDUP_REMOVED lines=17> */
[----:B------:R-:W-:Y:S02]  /*1ee0*/  IMAD.MOV.U32 R149, RZ, RZ, RZ ;  /* 0x000000ffff957224 */ /* 0x000fe400078e00ff */
[----:B------:R-:W-:Y:S01]  /*1ef0*/  IMAD.MOV.U32 R151, RZ, RZ, RZ ;  /* 0x000000ffff977224 */ /* 0x000fe200078e00ff */
[----:B------:R-:W-:Y:S01]  /*1f00*/  QGMMA.64x128x32.F32.E4M3.E4M3 R24, gdesc[UR8], R24, gsb0 ;  /* 0x01e00000081879f3 */ /* 0x000fe20008000818 */
[----:B------:R-:W-:Y:S05]  /*1f10*/  @!P0 BRA `(.L_x_25) ;  /* 0x0000000400088947 */ /* 0x000fea0003800000 */
[----:B------:R-:W-:Y:S02]  /*1f20*/  WARPGROUP.DEPBAR.LE gsb0, 0x0 ;  /* 0x00008000000079c5 */ /* 0x000fe40000010000 */
[----:B------:R-:W-:-:S01]  /*1f30*/  FADD R151, RZ, R24 ;  /* 0x00000018ff977221 */ /* 0x000fc20000000000 */
[----:B------:R-:W-:Y:S01]  /*1f40*/  FADD R146, RZ, R25 ;  /* 0x00000019ff927221 */ /* 0x000fe20000000000 */
        /* <DEDUP_REMOVED lines=62> */
[----:B------:R-:W-:-:S06]  /*2330*/  UMOV UR6, URZ ;  /* 0x0000003f00067c82 */ /* 0x000fcc0008000000 */
.L_x_25:
[----:B------:R-:W-:-:S04]  /*2340*/  UIADD3 UR17, UR4, 0x1, URZ ;  /* 0x0000000104117890 */ /* 0x000fc8000fffe03f */
[----:B------:R-:W-:-:S04]  /*2350*/  UISETP.NE.AND UP0, UPT, UR17, 0x3, UPT ;  /* 0x000000031100788c */ /* 0x000fc8000bf05270 */
[----:B------:R-:W-:Y:S02]  /*2360*/  USEL UR8, URZ, 0x1, UP0 ;  /* 0x000000013f087887 */ /* 0x000fe40008000000 */
[----:B------:R-:W-:Y:S02]  /*2370*/  USEL UR17, UR17, URZ, UP0 ;  /* 0x0000003f11117287 */ /* 0x000fe40008000000 */
[----:B------:R-:W-:-:S06]  /*2380*/  ULOP3.LUT UR8, UR5, UR8, URZ, 0x3c, !UPT ;  /* 0x0000000805087292 */ /* 0x000fcc000f8e3c3f */
[----:B------:R-:W-:Y:S01]  /*2390*/  IMAD.U32 R152, RZ, RZ, UR8 ;  /* 0x00000008ff987e24 */ /* 0x000fe2000f8e00ff */
[----:B------:R-:W-:-:S06]  /*23a0*/  UMOV UR8, 0x1 ;  /* 0x0000000100087882 */ /* 0x000fcc0000000000 */
.L_x_20:
[----:B------:R-:W-:-:S06]  /*23b0*/  UISETP.GE.AND UP0, UPT, UR14, 0x1, UPT ;  /* 0x000000010e00788c */ /* 0x000fcc000bf06270 */
[----:B------:R-:W-:-:S13]  /*23c0*/  PLOP3.LUT P0, PT, PT, PT, UP0, 0x80, 0x0 ;  /* 0x000000000000781c */ /* 0x000fda0003f0f008 */
[----:B------:R-:W-:Y:S05]  /*23d0*/  @!P0 BRA `(.L_x_26) ;  /* 0x0000000800088947 */ /* 0x000fea0003800000 */
[----:B01----:R-:W-:Y:S01]  /*23e0*/  IMAD.U32 R18, RZ, RZ, UR14 ;  /* 0x0000000eff127e24 */ /* 0x003fe2000f8e00ff */
[----:B------:R-:W-:Y:S01]  /*23f0*/  ULDC UR23, c[0x0][0x50c] ;  /* 0x0001430000177ab9 */ /* 0x000fe20000000800 */
[----:B------:R-:W-:-:S07]  /*2400*/  IMAD.U32 R19, RZ, RZ, UR4 ;  /* 0x00000004ff137e24 */ /* 0x000fce000f8e00ff */
.L_x_34:
[----:B------:R-:W-:-:S13]  /*2410*/  ISETP.NE.AND P1, PT, R148, 0x3, PT ;  /* 0x000000039400780c */ /* 0x000fda0003f25270 */
[----:B------:R-:W-:Y:S05]  /*2420*/  @!P1 BRA `(.L_x_27) ;  /* 0x0000000000049947 */ /* 0x000fea0003800000 */
[----:B------:R-:W-:Y:S01]  /*2430*/  BPT.TRAP 0x1 ;  /* 0x000000040000795c */ /* 0x000fe20000300000 */
.L_x_27:
[----:B------:R-:W-:Y:S01]  /*2440*/  ULEA UR9, UR17, UR12, 0x3 ;  /* 0x0000000c11097291 */ /* 0x000fe2000f8e183f */
[----:B------:R-:W-:-:S08]  /*2450*/  SHF.L.U32 R20, R152, 0x1f, RZ ;  /* 0x0000001f98147819 */ /* 0x000fd000000006ff */
[----:B------:R0:W1:Y:S01]  /*2460*/  SYNCS.PHASECHK.TRANS64.TRYWAIT P0, [UR9], R20 ;  /* 0x00000014ff0075a7 */ /* 0x0000620008000149 */
[----:B------:R-:W-:Y:S05]  /*2470*/  @!P1 BRA `(.L_x_28) ;  /* 0x0000000000049947 */ /* 0x000fea0003800000 */
[----:B------:R-:W-:Y:S01]  /*2480*/  BPT.TRAP 0x1 ;  /* 0x000000040000795c */ /* 0x000fe20000300000 */
.L_x_28:
[----:B-1----:R-:W-:Y:S05]  /*2490*/  @P0 BRA `(.L_x_29) ;  /* 0x0000000000080947 */ /* 0x002fea0003800000 */
[----:B------:R-:W1:Y:S02]  /*24a0*/  SYNCS.PHASECHK.TRANS64.TRYWAIT P0, [UR9], R20 ;  /* 0x00000014ff0075a7 */ /* 0x000e640008000149 */
[----:B-1----:R-:W-:Y:S05]  /*24b0*/  @!P0 BRA `(.L_x_30) ;  /* 0x0000006c00248947 */ /* 0x002fea0003800000 */
.L_x_29:
[----:B------:R-:W-:Y:S01]  /*24c0*/  UIADD3 UR9, UR12, 0x100, URZ ;  /* 0x000001000c097890 */ /* 0x000fe2000fffe03f */
[----:B------:R-:W-:Y:S01]  /*24d0*/  WARPGROUP.ARRIVE ;  /* 0x00000000000079c5 */ /* 0x000fe20000000000 */
[----:B------:R-:W-:Y:S02]  /*24e0*/  UIADD3 UR10, UR12, 0x3100, URZ ;  /* 0x000031000c0a7890 */ /* 0x000fe4000fffe03f */
[----:B------:R-:W-:Y:S02]  /*24f0*/  UISETP.NE.AND UP0, UPT, UR7, URZ, UPT ;  /* 0x0000003f0700728c */ /* 0x000fe4000bf05270 */
[----:B------:R-:W-:Y:S02]  /*2500*/  USHF.R.U32.HI UR9, URZ, 0x4, UR9 ;  /* 0x000000043f097899 */ /* 0x000fe40008011609 */
[----:B------:R-:W-:Y:S02]  /*2510*/  USHF.R.U32.HI UR10, URZ, 0x4, UR10 ;  /* 0x000000043f0a7899 */ /* 0x000fe4000801160a */
[----:B------:R-:W-:-:S02]  /*2520*/  USEL UR8, UR8, URZ, !UP0 ;  /* 0x0000003f08087287 */ /* 0x000fc4000c000000 */
[----:B------:R-:W-:Y:S02]  /*2530*/  ULOP3.LUT UR9, UR9, 0x3fff, URZ, 0xc0, !UPT ;  /* 0x00003fff09097892 */ /* 0x000fe4000f8ec03f */
[----:B------:R-:W-:Y:S02]  /*2540*/  ULOP3.LUT UR10, UR10, 0x3fff, URZ, 0xc0, !UPT ;  /* 0x00003fff0a0a7892 */ /* 0x000fe4000f8ec03f */
[----:B------:R-:W-:Y:S02]  /*2550*/  UISETP.NE.U32.AND UP0, UPT, UR8, URZ, UPT ;  /* 0x0000003f0800728c */ /* 0x000fe4000bf05070 */
[----:B------:R-:W-:Y:S02]  /*2560*/  ULOP3.LUT UR8, UR9, 0x10000, URZ, 0xfc, !UPT ;  /* 0x0001000009087892 */ /* 0x000fe4000f8efc3f */
[----:B------:R-:W-:Y:S02]  /*2570*/  ULOP3.LUT UR10, UR10, 0x10000, URZ, 0xfc, !UPT ;  /* 0x000100000a0a7892 */ /* 0x000fe4000f8efc3f */
[----:B------:R-:W-:-:S02]  /*2580*/  ULEA UR8, UR17, UR8, 0x8 ;  /* 0x0000000811087291 */ /* 0x000fc4000f8e403f */
[----:B------:R-:W-:Y:S01]  /*2590*/  ULEA UR10, UR17, UR10, 0x9 ;  /* 0x0000000a110a7291 */ /* 0x000fe2000f8e483f */
[----:B------:R-:W-:Y:S01]  /*25a0*/  UMOV UR9, 0x80000020 ;  /* 0x8000002000097882 */ /* 0x000fe20000000000 */
[----:B------:R-:W-:Y:S01]  /*25b0*/  UMOV UR11, 0x80000020 ;  /* 0x80000020000b7882 */ /* 0x000fe20000000000 */
[----:B------:R-:W-:-:S06]  /*25c0*/  UIADD3 UR6, UR6, 0x2, URZ ;  /* 0x0000000206067890 */ /* 0x000fcc000fffe03f */
[----:B------:R-:W-:Y:S01]  /*25d0*/  QGMMA.64x128x32.F32.E4M3.E4M3 R24, gdesc[UR8], R24, UP0 ;  /* 0x01e00000081879f3 */ /* 0x000fe2000bf00818 */
[----:B------:R-:W-:Y:S02]  /*25e0*/  UIADD3 UR8, UR8, 0x2, URZ ;  /* 0x0000000208087890 */ /* 0x000fe4000fffe03f */
[----:B------:R-:W-:Y:S01]  /*25f0*/  UIADD3 UR10, UR10, 0x2, URZ ;  /* 0x000000020a0a7890 */ /* 0x000fe2000fffe03f */
[----:B------:R-:W-:Y:S01]  /*2600*/  UMOV UR9, 0x80000020 ;  /* 0x8000002000097882 */ /* 0x000fe20000000000 */
[----:B------:R-:W-:Y:S01]  /*2610*/  UMOV UR11, 0x80000020 ;  /* 0x80000020000b7882 */ /* 0x000fe20000000000 */
[----:B------:R-:W-:-:S04]  /*2620*/  UISETP.NE.AND UP0, UPT, UR6, UR23, UPT ;  /* 0x000000170600728c */ /* 0x000fc8000bf05270 */
[----:B------:R-:W-:-:S06]  /*2630*/  USEL UR7, URZ, 0x1, UP0 ;  /* 0x000000013f077887 */ /* 0x000fcc0008000000 */
[----:B------:R-:W-:Y:S01]  /*2640*/  ISETP.NE.AND P0, PT, RZ, UR7, PT ;  /* 0x00000007ff007c0c */ /* 0x000fe2000bf05270 */
[----:B------:R-:W-:Y:S03]  /*2650*/  QGMMA.64x128x32.F32.E4M3.E4M3 R24, gdesc[UR8], R24, gsb0 ;  /* 0x01e00000081879f3 */ /* 0x000fe60008000818 */
[----:B------:R-:W-:-:S09]  /*2660*/  WARPGROUP.DEPBAR.LE gsb0, 0x1 ;  /* 0x00008000000079c5 */ /* 0x000fd20000010100 */
[----:B------:R-:W-:Y:S05]  /*2670*/  @!P0 BRA `(.L_x_31) ;  /* 0x0000000400088947 */ /* 0x000fea0003800000 */
[----:B------:R-:W-:Y:S02]  /*2680*/  WARPGROUP.DEPBAR.LE gsb0, 0x0 ;  /* 0x00008000000079c5 */ /* 0x000fe40000010000 */
[----:B------:R-:W-:-:S01]  /*2690*/  FADD R151, R24, R151 ;  /* 0x0000009718977221 */ /* 0x000fc20000000000 */
[----:B------:R-:W-:Y:S01]  /*26a0*/  FADD R146, R25, R146 ;  /* 0x0000009219927221 */ /* 0x000fe20000000000 */
        /* <DEDUP_REMOVED lines=62> */
[----:B------:R-:W-:-:S06]  /*2a90*/  UMOV UR6, URZ ;  /* 0x0000003f00067c82 */ /* 0x000fcc0008000000 */
.L_x_31:
[----:B------:R-:W-:Y:S05]  /*2aa0*/  @!P1 BRA `(.L_x_32) ;  /* 0x0000000000049947 */ /* 0x000fea0003800000 */
[----:B------:R-:W-:Y:S01]  /*2ab0*/  BPT.TRAP 0x1 ;  /* 0x000000040000795c */ /* 0x000fe20000300000 */
.L_x_32:
[----:B------:R-:W-:-:S13]  /*2ac0*/  ISETP.NE.AND P0, PT, R13, RZ, PT ;  /* 0x000000ff0d00720c */ /* 0x000fda0003f05270 */
[----:B01----:R-:W-:-:S05]  /*2ad0*/  @P0 LEA R20, R19, UR12, 0x3 ;  /* 0x0000000c13140c11 */ /* 0x003fca000f8e18ff */
[----:B------:R-:W-:-:S05]  /*2ae0*/  @P0 VIADD R21, R20, 0x18 ;  /* 0x0000001814150836 */ /* 0x000fca0000000000 */
[----:B------:R-:W-:-:S04]  /*2af0*/  @P0 PRMT R21, R12, 0x654, R21 ;  /* 0x000006540c150816 */ /* 0x000fc80000000015 */
[----:B------:R0:W-:Y:S01]  /*2b00*/  @P0 SYNCS.ARRIVE.TRANS64.RED.A1T0 RZ, [R21+URZ], RZ ;  /* 0x000000ff15ff09a7 */ /* 0x0001e2000810043f */
[----:B------:R-:W-:-:S13]  /*2b10*/  ISETP.GT.U32.AND P0, PT, R7, 0x1, PT ;  /* 0x000000010700780c */ /* 0x000fda0003f04070 */
[----:B0-----:R-:W-:Y:S05]  /*2b20*/  @P0 BRA `(.L_x_33) ;  /* 0x0000000000040947 */ /* 0x001fea0003800000 */
[----:B------:R-:W-:Y:S01]  /*2b30*/  BPT.TRAP 0x1 ;  /* 0x000000040000795c */ /* 0x000fe20000300000 */
.L_x_33:
[----:B------:R-:W-:Y:S01]  /*2b40*/  UIADD3 UR17, UR17, 0x1, URZ ;  /* 0x0000000111117890 */ /* 0x000fe2000fffe03f */
[C---:B------:R-:W-:Y:S01]  /*2b50*/  ISETP.GT.AND P1, PT, R18.reuse, 0x1, PT ;  /* 0x000000011200780c */ /* 0x040fe20003f24270 */
[----:B------:R-:W-:Y:S02]  /*2b60*/  VIADD R19, R19, 0x1 ;  /* 0x0000000113137836 */ /* 0x000fe40000000000 */
[----:B------:R-:W-:Y:S01]  /*2b70*/  UISETP.NE.AND UP0, UPT, UR17, 0x3, UPT ;  /* 0x000000031100788c */ /* 0x000fe2000bf05270 */
[----:B------:R-:W-:Y:S02]  /*2b80*/  VIADD R18, R18, 0xffffffff ;  /* 0xffffffff12127836 */ /* 0x000fe40000000000 */
[C---:B------:R-:W-:Y:S01]  /*2b90*/  ISETP.NE.AND P0, PT, R19.reuse, 0x3, PT ;  /* 0x000000031300780c */ /* 0x040fe20003f05270 */
[----:B------:R-:W-:Y:S02]  /*2ba0*/  USEL UR8, URZ, 0x1, UP0 ;  /* 0x000000013f087887 */ /* 0x000fe40008000000 */
[----:B------:R-:W-:Y:S01]  /*2bb0*/  USEL UR17, UR17, URZ, UP0 ;  /* 0x0000003f11117287 */ /* 0x000fe20008000000 */
[----:B------:R-:W-:-:S03]  /*2bc0*/  SEL R19, R19, RZ, P0 ;  /* 0x000000ff13137207 */ /* 0x000fc60000000000 */
[----:B------:R-:W-:Y:S01]  /*2bd0*/  LOP3.LUT R152, R152, UR8, RZ, 0x3c, !PT ;  /* 0x0000000898987c12 */ /* 0x000fe2000f8e3cff */
[----:B------:R-:W-:Y:S01]  /*2be0*/  UMOV UR8, 0x1 ;  /* 0x0000000100087882 */ /* 0x000fe20000000000 */
[----:B------:R-:W-:Y:S06]  /*2bf0*/  @P1 BRA `(.L_x_34) ;  /* 0xfffffff800041947 */ /* 0x000fec000383ffff */
.L_x_26:
[----:B------:R-:W-:Y:S01]  /*2c00*/  UISETP.NE.AND UP0, UPT, UR6, URZ, UPT ;  /* 0x0000003f0600728c */ /* 0x000fe2000bf05270 */
[----:B01----:R-:W0:Y:S01]  /*2c10*/  LDC R18, c[0x0][0x28c] ;  /* 0x0000a300ff127b82 */ /* 0x003e220000000800 */
[----:B------:R-:W-:Y:S02]  /*2c20*/  IMAD.U32 R19, RZ, RZ, UR22 ;  /* 0x00000016ff137e24 */ /* 0x000fe4000f8e00ff */
[----:B------:R-:W-:-:S06]  /*2c30*/  USEL UR6, URZ, 0x1, !UP0 ;  /* 0x000000013f067887 */ /* 0x000fcc000c000000 */
[----:B------:R-:W-:-:S13]  /*2c40*/  ISETP.NE.AND P0, PT, RZ, UR6, PT ;  /* 0x00000006ff007c0c */ /* 0x000fda000bf05270 */
[----:B------:R-:W-:Y:S05]  /*2c50*/  @!P0 BRA `(.L_x_35) ;  /* 0x0000000400048947 */ /* 0x000fea0003800000 */
[----:B------:R-:W-:Y:S02]  /*2c60*/  WARPGROUP.DEPBAR.LE gsb0, 0x0 ;  /* 0x00008000000079c5 */ /* 0x000fe40000010000 */
[----:B------:R-:W-:Y:S01]  /*2c70*/  FADD R151, R24, R151 ;  /* 0x0000009718977221 */ /* 0x000fe20000000000 */
        /* <DEDUP_REMOVED lines=62> */
[----:B------:R-:W-:-:S07]  /*3060*/  FADD R88, R88, R87 ;  /* 0x0000005758587221 */ /* 0x000fce0000000000 */
.L_x_35:
[----:B0-----:R-:W-:Y:S01]  /*3070*/  ISETP.GE.AND P0, PT, R18, 0x1, PT ;  /* 0x000000011200780c */ /* 0x001fe20003f06270 */
[----:B------:R0:W-:Y:S01]  /*3080*/  SYNCS.ARRIVE.TRANS64.A1T0 RZ, [R19+UR21], RZ ;  /* 0x000000ff13ff79a7 */ /* 0x0001e20008100015 */
[----:B------:R-:W-:-:S11]  /*3090*/  WARPGROUP.DEPBAR.LE gsb0, 0x0 ;  /* 0x00008000000079c5 */ /* 0x000fd60000010000 */
[----:B------:R-:W-:Y:S05]  /*30a0*/  @!P0 BRA `(.L_x_36) ;  /* 0x0000000000488947 */ /* 0x000fea0003800000 */
[----:B------:R-:W-:-:S13]  /*30b0*/  ISETP.NE.AND P0, PT, R148, 0x3, PT ;  /* 0x000000039400780c */ /* 0x000fda0003f05270 */
[----:B------:R-:W-:Y:S05]  /*30c0*/  @!P0 BRA `(.L_x_37) ;  /* 0x0000000000048947 */ /* 0x000fea0003800000 */
[----:B------:R-:W-:Y:S01]  /*30d0*/  BPT.TRAP 0x1 ;  /* 0x000000040000795c */ /* 0x000fe20000300000 */
.L_x_37:
[----:B------:R-:W-:-:S13]  /*30e0*/  ISETP.NE.AND P0, PT, R13, RZ, PT ;  /* 0x000000ff0d00720c */ /* 0x000fda0003f05270 */
[----:B------:R-:W-:-:S05]  /*30f0*/  VOTEU.ANY UP0, P0 ;  /* 0x00000000003f7886 */ /* 0x000fca0000000100 */
[----:B------:R-:W-:-:S06]  /*3100*/  @UP0 UIADD3 UR6, UR14, UR4, URZ ;  /* 0x000000040e060290 */ /* 0x000fcc000fffe03f */
[----:B------:R-:W-:Y:S02]  /*3110*/  IMAD.U32 R18, RZ, RZ, UR6 ;  /* 0x00000006ff127e24 */ /* 0x000fe4000f8e00ff */
[----:B------:R-:W-:Y:S02]  /*3120*/  IMAD.U32 R21, RZ, RZ, UR6 ;  /* 0x00000006ff157e24 */ /* 0x000fe4000f8e00ff */
[----:B0-----:R-:W-:-:S05]  /*3130*/  @P0 IMAD.WIDE.U32 R18, R18, -0x55555555, RZ ;  /* 0xaaaaaaab12120825 */ /* 0x001fca00078e00ff */
[----:B------:R-:W-:-:S05]  /*3140*/  @P0 SHF.R.U32.HI R18, RZ, 0x1, R19 ;  /* 0x00000001ff120819 */ /* 0x000fca0000011613 */
[----:B------:R-:W-:-:S05]  /*3150*/  @P0 IMAD R18, R18, -0x3, R21 ;  /* 0xfffffffd12120824 */ /* 0x000fca00078e0215 */
[----:B------:R-:W-:-:S05]  /*3160*/  @P0 LEA R18, R18, UR12, 0x3 ;  /* 0x0000000c12120c11 */ /* 0x000fca000f8e18ff */
[----:B------:R-:W-:-:S05]  /*3170*/  @P0 VIADD R19, R18, 0x18 ;  /* 0x0000001812130836 */ /* 0x000fca0000000000 */
[----:B------:R-:W-:-:S04]  /*3180*/  @P0 PRMT R19, R12, 0x654, R19 ;  /* 0x000006540c130816 */ /* 0x000fc80000000013 */
[----:B------:R1:W-:Y:S01]  /*3190*/  @P0 SYNCS.ARRIVE.TRANS64.RED.A1T0 RZ, [R19+URZ], RZ ;  /* 0x000000ff13ff09a7 */ /* 0x0003e2000810043f */
[----:B------:R-:W-:-:S13]  /*31a0*/  ISETP.GT.U32.AND P0, PT, R7, 0x1, PT ;  /* 0x000000010700780c */ /* 0x000fda0003f04070 */
[----:B-1----:R-:W-:Y:S05]  /*31b0*/  @P0 BRA `(.L_x_36) ;  /* 0x0000000000040947 */ /* 0x002fea0003800000 */
[----:B------:R-:W-:Y:S01]  /*31c0*/  BPT.TRAP 0x1 ;  /* 0x000000040000795c */ /* 0x000fe20000300000 */
.L_x_36:
[----:B------:R-:W-:Y:S01]  /*31d0*/  SHF.L.U32 R18, R150, 0x1f, RZ ;  /* 0x0000001f96127819 */ /* 0x000fe200000006ff */
[----:B------:R-:W-:Y:S01]  /*31e0*/  UIADD3 UR4, UR20, UR4, URZ ;  /* 0x0000000414047290 */ /* 0x000fe2000fffe03f */
[----:B------:R-:W1:Y:S01]  /*31f0*/  LDC R29, c[0x0][0x288] ;  /* 0x0000a200ff1d7b82 */ /* 0x000e620000000800 */
[----:B------:R-:W-:Y:S01]  /*3200*/  UISETP.GE.U32.AND UP1, UPT, UR20, 0x3, UPT ;  /* 0x000000031400788c */ /* 0x000fe2000bf26070 */
[----:B------:R-:W-:Y:S01]  /*3210*/  IMAD.SHL.U32 R26, R16, 0x2, RZ ;  /* 0x00000002101a7824 */ /* 0x000fe200078e00ff */
[----:B------:R-:W-:Y:S02]  /*3220*/  UISETP.GT.U32.AND UP0, UPT, UR4, 0x2, UPT ;  /* 0x000000020400788c */ /* 0x000fe4000bf04070 */
[----:B------:R-:W-:Y:S02]  /*3230*/  UIMAD.WIDE.U32 UR6, UR4, -0x55555555, URZ ;  /* 0xaaaaaaab040678a5 */ /* 0x000fe4000f8e003f */
[----:B------:R-:W-:Y:S01]  /*3240*/  UISETP.LT.U32.AND UP0, UPT, UR20, 0x3, UP0 ;  /* 0x000000031400788c */ /* 0x000fe20008701070 */
[----:B------:R-:W4:Y:S01]  /*3250*/  SYNCS.PHASECHK.TRANS64.TRYWAIT P0, [UR15+0x8], R18 ;  /* 0x00000812ff0075a7 */ /* 0x000f22000800014f */
[----:B------:R-:W-:Y:S01]  /*3260*/  USHF.R.U32.HI UR6, URZ, 0x1, UR7 ;  /* 0x000000013f067899 */ /* 0x000fe20008011607 */
[----:B------:R-:W-:Y:S01]  /*3270*/  SHF.R.S32.HI R27, RZ, 0x1f, R26 ;  /* 0x0000001fff1b7819 */ /* 0x000fe2000001141a */
[----:B------:R-:W-:-:S02]  /*3280*/  USEL UR8, URZ, 0x1, !UP0 ;  /* 0x000000013f087887 */ /* 0x000fc4000c000000 */
[----:B------:R-:W-:Y:S02]  /*3290*/  UIMAD UR4, UR6, -0x3, UR4 ;  /* 0xfffffffd060478a4 */ /* 0x000fe4000f8e0204 */
[----:B------:R-:W-:-:S04]  /*32a0*/  ULOP3.LUT UR5, UR5, UR8, URZ, 0x3c, !UPT ;  /* 0x0000000805057292 */ /* 0x000fc8000f8e3c3f */
[----:B------:R-:W-:Y:S01]  /*32b0*/  @UP1 ULOP3.LUT UR5, UR5, 0x1, UR6, 0x78, !UPT ;  /* 0x0000000105051892 */ /* 0x000fe2000f8e7806 */
[----:B-1--4-:R-:W-:Y:S11]  /*32c0*/  @!P0 BRA `(.L_x_38) ;  /* 0x0000005c00b88947 */ /* 0x012ff60003800000 */
.L_x_195:
[----:B------:R-:W-:Y:S01]  /*32d0*/  IMAD.SHL.U32 R28, R6, 0x40, RZ ;  /* 0x00000040061c7824 */ /* 0x000fe200078e00ff */
[----:B------:R-:W-:Y:S01]  /*32e0*/  ULDC UR8, c[0x0][0x284] ;  /* 0x0000a10000087ab9 */ /* 0x000fe20000000800 */
[----:B------:R-:W-:Y:S01]  /*32f0*/  IMAD.SHL.U32 R33, R5, 0x80, RZ ;  /* 0x0000008005217824 */ /* 0x000fe200078e00ff */
[----:B------:R-:W-:Y:S01]  /*3300*/  SHF.R.S32.HI R34, RZ, 0x1f, R4 ;  /* 0x0000001fff227819 */ /* 0x000fe20000011404 */
[----:B------:R-:W-:Y:S01]  /*3310*/  ULDC.64 UR6, c[0x0][0x5d0] ;  /* 0x0001740000067ab9 */ /* 0x000fe20000000a00 */
[----:B------:R-:W-:Y:S01]  /*3320*/  ISETP.GE.AND P0, PT, R28, UR8, PT ;  /* 0x000000081c007c0c */ /* 0x000fe2000bf06270 */
[----:B0-----:R-:W-:Y:S01]  /*3330*/  IMAD.WIDE.U32 R18, R4, UR6, R26 ;  /* 0x0000000604127c25 */ /* 0x001fe2000f8e001a */
[----:B------:R-:W-:Y:S02]  /*3340*/  SHF.R.S32.HI R32, RZ, 0x1f, R33 ;  /* 0x0000001fff207819 */ /* 0x000fe40000011421 */
[C---:B------:R-:W-:Y:S01]  /*3350*/  ISETP.GE.OR P0, PT, R33.reuse, R29, P0 ;  /* 0x0000001d2100720c */ /* 0x040fe20000706670 */
[----:B------:R-:W-:Y:S01]  /*3360*/  IMAD R5, R34, UR6, RZ ;  /* 0x0000000622057c24 */ /* 0x000fe2000f8e02ff */
[----:B------:R-:W-:-:S03]  /*3370*/  IADD3 R18, P1, R33, R18, RZ ;  /* 0x0000001221127210 */ /* 0x000fc60007f3e0ff */
[----:B------:R-:W-:-:S05]  /*3380*/  IMAD R5, R4, UR7, R5 ;  /* 0x0000000704057c24 */ /* 0x000fca000f8e0205 */
[----:B------:R-:W-:-:S03]  /*3390*/  IADD3.X R19, R32, R19, R5, P1, !PT ;  /* 0x0000001320137210 */ /* 0x000fc60000ffe405 */
[----:B------:R-:W-:Y:S05]  /*33a0*/  @P0 BRA `(.L_x_39) ;  /* 0x0000004400b80947 */ /* 0x000fea0003800000 */
[----:B------:R-:W0:Y:S01]  /*33b0*/  LDC.64 R30, c[0x0][0x5c8] ;  /* 0x00017200ff1e7b82 */ /* 0x000e220000000a00 */
[----:B------:R-:W-:Y:S01]  /*33c0*/  IMAD.WIDE R24, R6, 0x40, R10 ;  /* 0x0000004006187825 */ /* 0x000fe200078e020a */
[----:B------:R-:W-:Y:S01]  /*33d0*/  ULDC.64 UR6, c[0x0][0x5c0] ;  /* 0x0001700000067ab9 */ /* 0x000fe20000000a00 */
[----:B------:R-:W-:Y:S02]  /*33e0*/  BSSY B0, `(.L_x_39) ;  /* 0x000046a000007945 */ /* 0x000fe40003800000 */
[----:B------:R-:W-:-:S04]  /*33f0*/  IMAD R6, R16, -0x2, R29 ;  /* 0xfffffffe10067824 */ /* 0x000fc800078e021d */
[----:B------:R-:W-:Y:S02]  /*3400*/  IMAD.IADD R6, R6, 0x1, -R33 ;  /* 0x0000000106067824 */ /* 0x000fe400078e0a21 */
[-C--:B0-----:R-:W-:Y:S02]  /*3410*/  IMAD R5, R25, R30.reuse, RZ ;  /* 0x0000001e19057224 */ /* 0x081fe400078e02ff */
[----:B------:R-:W-:-:S04]  /*3420*/  IMAD.WIDE.U32 R18, R24, R30, R18 ;  /* 0x0000001e18127225 */ /* 0x000fc800078e0012 */
[----:B------:R-:W-:Y:S01]  /*3430*/  IMAD R21, R24, R31, R5 ;  /* 0x0000001f18157224 */ /* 0x000fe200078e0205 */
[----:B------:R-:W-:Y:S02]  /*3440*/  LEA R5, P0, R30, R18, 0x3 ;  /* 0x000000121e057211 */ /* 0x000fe400078018ff */
[----:B------:R-:W-:Y:S01]  /*3450*/  IADD3 R20, P1, R18, UR6, RZ ;  /* 0x0000000612147c10 */ /* 0x000fe2000ff3e0ff */
[----:B------:R-:W-:Y:S01]  /*3460*/  IMAD.IADD R21, R19, 0x1, R21 ;  /* 0x0000000113157824 */ /* 0x000fe200078e0215 */
[----:B------:R-:W-:-:S04]  /*3470*/  IADD3 R18, P3, R5, UR6, RZ ;  /* 0x0000000605127c10 */ /* 0x000fc8000ff7e0ff */
[----:B------:R-:W-:Y:S01]  /*3480*/  LEA.HI.X R5, R30, R21, R31, 0x3, P0 ;  /* 0x000000151e057211 */ /* 0x000fe200000f1c1f */
[----:B------:R-:W-:Y:S01]  /*3490*/  IMAD.IADD R30, R17, 0x1, -R28 ;  /* 0x00000001111e7824 */ /* 0x000fe200078e0a1c */
[----:B---3-5:R-:W-:Y:S02]  /*34a0*/  FSETP.NEU.AND P0, PT, R15, RZ, PT ;  /* 0x000000ff0f00720b */ /* 0x028fe40003f0d000 */
[----:B------:R-:W-:Y:S02]  /*34b0*/  IADD3.X R21, R21, UR7, RZ, P1, !PT ;  /* 0x0000000715157c10 */ /* 0x000fe40008ffe4ff */
[----:B------:R-:W-:-:S09]  /*34c0*/  IADD3.X R19, R5, UR7, RZ, P3, !PT ;  /* 0x0000000705137c10 */ /* 0x000fd20009ffe4ff */
[----:B------:R-:W-:Y:S05]  /*34d0*/  @!P0 BRA `(.L_x_40) ;  /* 0x0000003400608947 */ /* 0x000fea0003800000 */
[----:B------:R-:W-:Y:S01]  /*34e0*/  ULDC.64 UR6, c[0x0][0x5b8] ;  /* 0x00016e0000067ab9 */ /* 0x000fe20000000a00 */
[----:B------:R-:W-:Y:S01]  /*34f0*/  ULDC.64 UR8, c[0x0][0x5a8] ;  /* 0x00016a0000087ab9 */ /* 0x000fe20000000a00 */
[----:B------:R-:W-:Y:S01]  /*3500*/  IMAD.WIDE.U32 R26, R4, UR6, R26 ;  /* 0x00000006041a7c25 */ /* 0x000fe2000f8e001a */
[----:B------:R-:W-:Y:S01]  /*3510*/  BSSY B1, `(.L_x_41) ;  /* 0x0000010000017945 */ /* 0x000fe20003800000 */
[----:B------:R-:W-:Y:S02]  /*3520*/  PRMT R28, RZ, 0x7610, R28 ;  /* 0x00007610ff1c7816 */ /* 0x000fe4000000001c */
[----:B------:R-:W-:Y:S01]  /*3530*/  IMAD R5, R34, UR6, RZ ;  /* 0x0000000622057c24 */ /* 0x000fe2000f8e02ff */
[----:B------:R-:W-:-:S03]  /*3540*/  IADD3 R26, P0, R33, R26, RZ ;  /* 0x0000001a211a7210 */ /* 0x000fc60007f1e0ff */
[----:B------:R-:W-:Y:S01]  /*3550*/  IMAD R5, R4, UR7, R5 ;  /* 0x0000000704057c24 */ /* 0x000fe2000f8e0205 */
[----:B------:R-:W-:Y:S02]  /*3560*/  ULDC.64 UR6, c[0x0][0x5b0] ;  /* 0x00016c0000067ab9 */ /* 0x000fe40000000a00 */
[----:B------:R-:W-:Y:S02]  /*3570*/  IMAD R29, R25, UR6, RZ ;  /* 0x00000006191d7c24 */ /* 0x000fe4000f8e02ff */
[----:B------:R-:W-:Y:S02]  /*3580*/  IADD3.X R27, R32, R27, R5, P0, !PT ;  /* 0x0000001b201b7210 */ /* 0x000fe400007fe405 */
[----:B------:R-:W-:Y:S01]  /*3590*/  ISETP.GE.AND P0, PT, R30, 0x1, PT ;  /* 0x000000011e00780c */ /* 0x000fe20003f06270 */
[C---:B------:R-:W-:Y:S02]  /*35a0*/  IMAD R29, R24.reuse, UR7, R29 ;  /* 0x00000007181d7c24 */ /* 0x040fe4000f8e021d */
[----:B------:R-:W-:Y:S01]  /*35b0*/  IMAD.WIDE.U32 R4, R24, UR6, R26 ;  /* 0x0000000618047c25 */ /* 0x000fe2000f8e001a */
[----:B------:R-:W-:-:S02]  /*35c0*/  ISETP.LT.OR P4, PT, R6, 0x1, !P0 ;  /* 0x000000010600780c */ /* 0x000fc40004781670 */
[----:B------:R-:W-:-:S04]  /*35d0*/  IADD3 R4, P1, R4, UR8, RZ ;  /* 0x0000000804047c10 */ /* 0x000fc8000ff3e0ff */
[----:B------:R-:W-:-:S07]  /*35e0*/  IADD3.X R5, R5, UR9, R29, P1, !PT ;  /* 0x0000000905057c10 */ /* 0x000fce0008ffe41d */
[----:B------:R-:W-:Y:S05]  /*35f0*/  @P4 BRA `(.L_x_42) ;  /* 0x0000000000044947 */ /* 0x000fea0003800000 */
[----:B------:R0:W5:Y:S02]  /*3600*/  LDG.E.U8 R28, desc[UR18][R4.64] ;  /* 0x00000012041c7981 */ /* 0x000164000c1e1100 */
.L_x_42:
[----:B------:R-:W-:Y:S05]  /*3610*/  BSYNC B1 ;  /* 0x0000000000017941 */ /* 0x000fea0003800000 */
.L_x_41:
[----:B-----5:R-:W-:Y:S01]  /*3620*/  LOP3.LUT R28, R28, 0xff, RZ, 0xc0, !PT ;  /* 0x000000ff1c1c7812 */ /* 0x020fe200078ec0ff */
[----:B------:R-:W-:Y:S01]  /*3630*/  BSSY B1, `(.L_x_43) ;  /* 0x000000b000017945 */ /* 0x000fe20003800000 */
[----:B------:R-:W-:Y:S02]  /*3640*/  ISETP.LT.OR P3, PT, R6, 0x2, !P0 ;  /* 0x000000020600780c */ /* 0x000fe40004761670 */
[----:B------:R-:W-:-:S05]  /*3650*/  F2FP.F16.E4M3.UNPACK_B R28, R28 ;  /* 0x0000001cff1c723e */ /* 0x000fca00020006ff */
[----:B------:R-:W-:-:S05]  /*3660*/  HADD2.F32 R28, -RZ, R28.H0_H0 ;  /* 0x2000001cff1c7230 */ /* 0x000fca0000004100 */
[----:B------:R-:W-:-:S04]  /*3670*/  FMUL R28, R28, R15 ;  /* 0x0000000f1c1c7220 */ /* 0x000fc80000400000 */
[----:B--2---:R-:W-:-:S05]  /*3680*/  FFMA R28, R151, R14, R28 ;  /* 0x0000000e971c7223 */ /* 0x004fca000000001c */
[----:B------:R-:W-:Y:S02]  /*3690*/  F2FP.SATFINITE.E4M3.F32.PACK_AB_MERGE_C R29, RZ, R28, RZ ;  /* 0x0000001cff1d723e */ /* 0x000fe400048070ff */
[----:B------:R-:W-:-:S03]  /*36a0*/  PRMT R28, RZ, 0x7610, R28 ;  /* 0x00007610ff1c7816 */ /* 0x000fc6000000001c */
[----:B------:R1:W-:Y:S01]  /*36b0*/  @!P4 STG.E.U8 desc[UR18][R20.64], R29 ;  /* 0x0000001d1400c986 */ /* 0x0003e2000c101112 */
[----:B------:R-:W-:Y:S05]  /*36c0*/  @P3 BRA `(.L_x_44) ;  /* 0x0000000000043947 */ /* 0x000fea0003800000 */
[----:B------:R2:W5:Y:S02]  /*36d0*/  LDG.E.U8 R28, desc[UR18][R4.64+0x1] ;  /* 0x00000112041c7981 */ /* 0x000564000c1e1100 */
.L_x_44:
[----:B------:R-:W-:Y:S05]  /*36e0*/  BSYNC B1 ;  /* 0x0000000000017941 */ /* 0x000fea0003800000 */
.L_x_43:
[----:B-----5:R-:W-:Y:S01]  /*36f0*/  LOP3.LUT R28, R28, 0xff, RZ, 0xc0, !PT ;  /* 0x000000ff1c1c7812 */ /* 0x020fe200078ec0ff */
[----:B------:R-:W-:Y:S01]  /*3700*/  BSSY B1, `(.L_x_45) ;  /* 0x0000013000017945 */ /* 0x000fe20003800000 */
[----:B-1----:R-:W-:Y:S02]  /*3710*/  IADD3 R29, P1, R24, 0x8, RZ ;  /* 0x00000008181d7810 */ /* 0x002fe40007f3e0ff */
[----:B------:R-:W-:-:S03]  /*3720*/  F2FP.F16.E4M3.UNPACK_B R28, R28 ;  /* 0x0000001cff1c723e */ /* 0x000fc600020006ff */
[----:B------:R-:W-:Y:S01]  /*3730*/  IMAD.X R24, RZ, RZ, R25, P1 ;  /* 0x000000ffff187224 */ /* 0x000fe200008e0619 */
[----:B------:R-:W-:Y:S01]  /*3740*/  ISETP.GE.AND P1, PT, R30, 0x9, PT ;  /* 0x000000091e00780c */ /* 0x000fe20003f26270 */
[----:B------:R-:W-:Y:S02]  /*3750*/  HADD2.F32 R28, -RZ, R28.H0_H0 ;  /* 0x2000001cff1c7230 */ /* 0x000fe40000004100 */
[----:B------:R-:W-:Y:S01]  /*3760*/  IMAD R24, R24, UR6, RZ ;  /* 0x0000000618187c24 */ /* 0x000fe2000f8e02ff */
[----:B------:R-:W-:Y:S01]  /*3770*/  ISETP.LT.OR P5, PT, R6, 0x1, !P1 ;  /* 0x000000010600780c */ /* 0x000fe20004fa1670 */
[----:B------:R-:W-:-:S04]  /*3780*/  IMAD.WIDE.U32 R26, R29, UR6, R26 ;  /* 0x000000061d1a7c25 */ /* 0x000fc8000f8e001a */
[----:B------:R-:W-:Y:S01]  /*3790*/  FMUL R25, R28, R15 ;  /* 0x0000000f1c197220 */ /* 0x000fe20000400000 */
[----:B------:R-:W-:-:S03]  /*37a0*/  IMAD R29, R29, UR7, R24 ;  /* 0x000000071d1d7c24 */ /* 0x000fc6000f8e0218 */
[----:B------:R-:W-:Y:S01]  /*37b0*/  FFMA R25, R146, R14, R25 ;  /* 0x0000000e92197223 */ /* 0x000fe20000000019 */
[----:B------:R-:W-:Y:S02]  /*37c0*/  IADD3 R24, P4, R26, UR8, RZ ;  /* 0x000000081a187c10 */ /* 0x000fe4000ff9e0ff */
[----:B------:R-:W-:Y:S02]  /*37d0*/  PRMT R26, RZ, 0x7610, R26 ;  /* 0x00007610ff1a7816 */ /* 0x000fe4000000001a */
[----:B------:R-:W-:Y:S02]  /*37e0*/  F2FP.SATFINITE.E4M3.F32.PACK_AB_MERGE_C R31, RZ, R25, RZ ;  /* 0x00000019ff1f723e */ /* 0x000fe400048070ff */
[----:B------:R-:W-:-:S03]  /*37f0*/  IADD3.X R25, R27, UR9, R29, P4, !PT ;  /* 0x000000091b197c10 */ /* 0x000fc6000a7fe41d */
[----:B------:R1:W-:Y:S01]  /*3800*/  @!P3 STG.E.U8 desc[UR18][R20.64+0x1], R31 ;  /* 0x0000011f1400b986 */ /* 0x0003e2000c101112 */
[----:B------:R-:W-:Y:S05]  /*3810*/  @P5 BRA `(.L_x_46) ;  /* 0x0000000000045947 */ /* 0x000fea0003800000 */
[----:B------:R3:W5:Y:S02]  /*3820*/  LDG.E.U8 R26, desc[UR18][R24.64] ;  /* 0x00000012181a7981 */ /* 0x000764000c1e1100 */
.L_x_46:
[----:B------:R-:W-:Y:S05]  /*3830*/  BSYNC B1 ;  /* 0x0000000000017941 */ /* 0x000fea0003800000 */
.L_x_45:
[----:B-----5:R-:W-:Y:S01]  /*3840*/  LOP3.LUT R26, R26, 0xff, RZ, 0xc0, !PT ;  /* 0x000000ff1a1a7812 */ /* 0x020fe200078ec0ff */
[----:B------:R-:W-:Y:S01]  /*3850*/  BSSY B1, `(.L_x_47) ;  /* 0x000000b000017945 */ /* 0x000fe20003800000 */
[----:B------:R-:W-:Y:S02]  /*3860*/  ISETP.LT.OR P3, PT, R6, 0x2, !P1 ;  /* 0x000000020600780c */ /* 0x000fe40004f61670 */
[----:B------:R-:W-:-:S05]  /*3870*/  F2FP.F16.E4M3.UNPACK_B R26, R26 ;  /* 0x0000001aff1a723e */ /* 0x000fca00020006ff */
[----:B------:R-:W-:-:S05]  /*3880*/  HADD2.F32 R26, -RZ, R26.H0_H0 ;  /* 0x2000001aff1a7230 */ /* 0x000fca0000004100 */
[----:B------:R-:W-:-:S04]  /*3890*/  FMUL R26, R26, R15 ;  /* 0x0000000f1a1a7220 */ /* 0x000fc80000400000 */
[----:B------:R-:W-:-:S05]  /*38a0*/  FFMA R26, R149, R14, R26 ;  /* 0x0000000e951a7223 */ /* 0x000fca000000001a */
[----:B------:R-:W-:Y:S02]  /*38b0*/  F2FP.SATFINITE.E4M3.F32.PACK_AB_MERGE_C R27, RZ, R26, RZ ;  /* 0x0000001aff1b723e */ /* 0x000fe400048070ff */
[----:B------:R-:W-:-:S03]  /*38c0*/  PRMT R26, RZ, 0x7610, R26 ;  /* 0x00007610ff1a7816 */ /* 0x000fc6000000001a */
[----:B------:R4:W-:Y:S01]  /*38d0*/  @!P5 STG.E.U8 desc[UR18][R18.64], R27 ;  /* 0x0000001b1200d986 */ /* 0x0009e2000c101112 */
[----:B------:R-:W-:Y:S05]  /*38e0*/  @P3 BRA `(.L_x_48) ;  /* 0x0000000000043947 */ /* 0x000fea0003800000 */
[----:B------:R0:W5:Y:S02]  /*38f0*/  LDG.E.U8 R26, desc[UR18][R24.64+0x1] ;  /* 0x00000112181a7981 */ /* 0x000164000c1e1100 */
.L_x_48:
[----:B------:R-:W-:Y:S05]  /*3900*/  BSYNC B1 ;  /* 0x0000000000017941 */ /* 0x000fea0003800000 */
.L_x_47:
[----:B-----5:R-:W-:Y:S01]  /*3910*/  LOP3.LUT R26, R26, 0xff, RZ, 0xc0, !PT ;  /* 0x000000ff1a1a7812 */ /* 0x020fe200078ec0ff */
[----:B------:R-:W-:Y:S01]  /*3920*/  BSSY B1, `(.L_x_49) ;  /* 0x000000b000017945 */ /* 0x000fe20003800000 */
[----:B------:R-:W-:Y:S02]  /*3930*/  ISETP.LT.OR P4, PT, R6, 0x9, !P0 ;  /* 0x000000090600780c */ /* 0x000fe40004781670 */
[----:B------:R-:W-:-:S05]  /*3940*/  F2FP.F16.E4M3.UNPACK_B R26, R26 ;  /* 0x0000001aff1a723e */ /* 0x000fca00020006ff */
[----:B------:R-:W-:-:S05]  /*3950*/  HADD2.F32 R26, -RZ, R26.H0_H0 ;  /* 0x2000001aff1a7230 */ /* 0x000fca0000004100 */
[----:B----4-:R-:W-:Y:S01]  /*3960*/  FMUL R27, R26, R15 ;  /* 0x0000000f1a1b7220 */ /* 0x010fe20000400000 */
[----:B------:R-:W-:-:S03]  /*3970*/  PRMT R26, RZ, 0x7610, R26 ;  /* 0x00007610ff1a7816 */ /* 0x000fc6000000001a */
[----:B------:R-:W-:-:S05]  /*3980*/  FFMA R27, R144, R14, R27 ;  /* 0x0000000e901b7223 */ /* 0x000fca000000001b */
[----:B------:R-:W-:-:S05]  /*3990*/  F2FP.SATFINITE.E4M3.F32.PACK_AB_MERGE_C R27, RZ, R27, RZ ;  /* 0x0000001bff1b723e */ /* 0x000fca00048070ff */
[----:B------:R4:W-:Y:S01]  /*39a0*/  @!P3 STG.E.U8 desc[UR18][R18.64+0x1], R27 ;  /* 0x0000011b1200b986 */ /* 0x0009e2000c101112 */
[----:B------:R-:W-:Y:S05]  /*39b0*/  @P4 BRA `(.L_x_50) ;  /* 0x0000000000044947 */ /* 0x000fea0003800000 */
[----:B------:R0:W5:Y:S02]  /*39c0*/  LDG.E.U8 R26, desc[UR18][R4.64+0x8] ;  /* 0x00000812041a7981 */ /* 0x000164000c1e1100 */
.L_x_50:
[----:B------:R-:W-:Y:S05]  /*39d0*/  BSYNC B1 ;  /* 0x0000000000017941 */ /* 0x000fea0003800000 */
.L_x_49:
[----:B-----5:R-:W-:Y:S01]  /*39e0*/  LOP3.LUT R26, R26, 0xff, RZ, 0xc0, !PT ;  /* 0x000000ff1a1a7812 */ /* 0x020fe200078ec0ff */
[----:B------:R-:W-:Y:S01]  /*39f0*/  BSSY B1, `(.L_x_51) ;  /* 0x000000b000017945 */ /* 0x000fe20003800000 */
[----:B------:R-:W-:Y:S02]  /*3a00*/  ISETP.LT.OR P3, PT, R6, 0xa, !P0 ;  /* 0x0000000a0600780c */ /* 0x000fe40004761670 */
[----:B------:R-:W-:-:S05]  /*3a10*/  F2FP.F16.E4M3.UNPACK_B R26, R26 ;  /* 0x0000001aff1a723e */ /* 0x000fca00020006ff */
[----:B------:R-:W-:-:S05]  /*3a20*/  HADD2.F32 R26, -RZ, R26.H0_H0 ;  /* 0x2000001aff1a7230 */ /* 0x000fca0000004100 */
[----:B------:R-:W-:-:S04]  /*3a30*/  FMUL R26, R26, R15 ;  /* 0x0000000f1a1a7220 */ /* 0x000fc80000400000 */
[----:B------:R-:W-:-:S05]  /*3a40*/  FFMA R26, R147, R14, R26 ;  /* 0x0000000e931a7223 */ /* 0x000fca000000001a */
[----:B----4-:R-:W-:Y:S02]  /*3a50*/  F2FP.SATFINITE.E4M3.F32.PACK_AB_MERGE_C R27, RZ, R26, RZ ;  /* 0x0000001aff1b723e */ /* 0x010fe400048070ff */
[----:B------:R-:W-:-:S03]  /*3a60*/  PRMT R26, RZ, 0x7610, R26 ;  /* 0x00007610ff1a7816 */ /* 0x000fc6000000001a */
[----:B------:R4:W-:Y:S01]  /*3a70*/  @!P4 STG.E.U8 desc[UR18][R20.64+0x8], R27 ;  /* 0x0000081b1400c986 */ /* 0x0009e2000c101112 */
[----:B------:R-:W-:Y:S05]  /*3a80*/  @P3 BRA `(.L_x_52) ;  /* 0x0000000000043947 */ /* 0x000fea0003800000 */
[----:B------:R0:W5:Y:S02]  /*3a90*/  LDG.E.U8 R26, desc[UR18][R4.64+0x9] ;  /* 0x00000912041a7981 */ /* 0x000164000c1e1100 */
.L_x_52:
[----:B------:R-:W-:Y:S05]  /*3aa0*/  BSYNC B1 ;  /* 0x0000000000017941 */ /* 0x000fea0003800000 */
.L_x_51:
        /* <DEDUP_REMOVED lines=12> */
.L_x_54:
[----:B------:R-:W-:Y:S05]  /*3b70*/  BSYNC B1 ;  /* 0x0000000000017941 */ /* 0x000fea0003800000 */
.L_x_53:
        /* <DEDUP_REMOVED lines=12> */
.L_x_56:
[----:B------:R-:W-:Y:S05]  /*3c40*/  BSYNC B1 ;  /* 0x0000000000017941 */ /* 0x000fea0003800000 */
.L_x_55:
        /* <DEDUP_REMOVED lines=12> */
.L_x_58:
[----:B------:R-:W-:Y:S05]  /*3d10*/  BSYNC B1 ;  /* 0x0000000000017941 */ /* 0x000fea0003800000 */
.L_x_57:
        /* <DEDUP_REMOVED lines=12> */
.L_x_60:
[----:B------:R-:W-:Y:S05]  /*3de0*/  BSYNC B1 ;  /* 0x0000000000017941 */ /* 0x000fea0003800000 */
.L_x_59:
        /* <DEDUP_REMOVED lines=12> */
.L_x_62:
[----:B------:R-:W-:Y:S05]  /*3eb0*/  BSYNC B1 ;  /* 0x0000000000017941 */ /* 0x000fea0003800000 */
.L_x_61:
        /* <DEDUP_REMOVED lines=12> */
.L_x_64:
[----:B------:R-:W-:Y:S05]  /*3f80*/  BSYNC B1 ;  /* 0x0000000000017941 */ /* 0x000fea0003800000 */
.L_x_63:
        /* <DEDUP_REMOVED lines=12> */
.L_x_66:
[----:B------:R-:W-:Y:S05]  /*4050*/  BSYNC B1 ;  /* 0x0000000000017941 */ /* 0x000fea0003800000 */
.L_x_65:
        /* <DEDUP_REMOVED lines=12> */
.L_x_68:
[----:B------:R-:W-:Y:S05]  /*4120*/  BSYNC B1 ;  /* 0x0000000000017941 */ /* 0x000fea0003800000 */
.L_x_67:
        /* <DEDUP_REMOVED lines=12> */
.L_x_70:
[----:B------:R-:W-:Y:S05]  /*41f0*/  BSYNC B1 ;  /* 0x0000000000017941 */ /* 0x000fea0003800000 */
.L_x_69:
        /* <DEDUP_REMOVED lines=12> */
.L_x_72:
[----:B------:R-:W-:Y:S05]  /*42c0*/  BSYNC B1 ;  /* 0x0000000000017941 */ /* 0x000fea0003800000 */
.L_x_71:
        /* <DEDUP_REMOVED lines=12> */
.L_x_74:
[----:B------:R-:W-:Y:S05]  /*4390*/  BSYNC B1 ;  /* 0x0000000000017941 */ /* 0x000fea0003800000 */
.L_x_73:
        /* <DEDUP_REMOVED lines=12> */
.L_x_76:
[----:B------:R-:W-:Y:S05]  /*4460*/  BSYNC B1 ;  /* 0x0000000000017941 */ /* 0x000fea0003800000 */
.L_x_75:
        /* <DEDUP_REMOVED lines=12> */
.L_x_78:
[----:B------:R-:W-:Y:S05]  /*4530*/  BSYNC B1 ;  /* 0x0000000000017941 */ /* 0x000fea0003800000 */
.L_x_77:
        /* <DEDUP_REMOVED lines=12> */
.L_x_80:
[----:B------:R-:W-:Y:S05]  /*4600*/  BSYNC B1 ;  /* 0x0000000000017941 */ /* 0x000fea0003800000 */
.L_x_79:
        /* <DEDUP_REMOVED lines=12> */
.L_x_82:
[----:B------:R-:W-:Y:S05]  /*46d0*/  BSYNC B1 ;  /* 0x0000000000017941 */ /* 0x000fea0003800000 */
.L_x_81:
        /* <DEDUP_REMOVED lines=12> */
.L_x_84:
[----:B------:R-:W-:Y:S05]  /*47a0*/  BSYNC B1 ;  /* 0x0000000000017941 */ /* 0x000fea0003800000 */
.L_x_83:
        /* <DEDUP_REMOVED lines=12> */
.L_x_86:
[----:B------:R-:W-:Y:S05]  /*4870*/  BSYNC B1 ;  /* 0x0000000000017941 */ /* 0x000fea0003800000 */
.L_x_85:
        /* <DEDUP_REMOVED lines=12> */
.L_x_88:
[----:B------:R-:W-:Y:S05]  /*4940*/  BSYNC B1 ;  /* 0x0000000000017941 */ /* 0x000fea0003800000 */
.L_x_87:
        /* <DEDUP_REMOVED lines=12> */
.L_x_90:
[----:B------:R-:W-:Y:S05]  /*4a10*/  BSYNC B1 ;  /* 0x0000000000017941 */ /* 0x000fea0003800000 */
.L_x_89:
        /* <DEDUP_REMOVED lines=12> */
.L_x_92:
[----:B------:R-:W-:Y:S05]  /*4ae0*/  BSYNC B1 ;  /* 0x0000000000017941 */ /* 0x000fea0003800000 */
.L_x_91:
        /* <DEDUP_REMOVED lines=12> */
.L_x_94:
[----:B------:R-:W-:Y:S05]  /*4bb0*/  BSYNC B1 ;  /* 0x0000000000017941 */ /* 0x000fea0003800000 */
.L_x_93:
        /* <DEDUP_REMOVED lines=12> */
.L_x_96:
[----:B------:R-:W-:Y:S05]  /*4c80*/  BSYNC B1 ;  /* 0x0000000000017941 */ /* 0x000fea0003800000 */
.L_x_95:
        /* <DEDUP_REMOVED lines=12> */
.L_x_98:
[----:B------:R-:W-:Y:S05]  /*4d50*/  BSYNC B1 ;  /* 0x0000000000017941 */ /* 0x000fea0003800000 */
.L_x_97:
        /* <DEDUP_REMOVED lines=12> */
.L_x_100:
[----:B------:R-:W-:Y:S05]  /*4e20*/  BSYNC B1 ;  /* 0x0000000000017941 */ /* 0x000fea0003800000 */
.L_x_99:
        /* <DEDUP_REMOVED lines=12> */
.L_x_102:
[----:B------:R-:W-:Y:S05]  /*4ef0*/  BSYNC B1 ;  /* 0x0000000000017941 */ /* 0x000fea0003800000 */
.L_x_101:
        /* <DEDUP_REMOVED lines=12> */
.L_x_104:
[----:B------:R-:W-:Y:S05]  /*4fc0*/  BSYNC B1 ;  /* 0x0000000000017941 */ /* 0x000fea0003800000 */
.L_x_103:
        /* <DEDUP_REMOVED lines=12> */
.L_x_106:
[----:B------:R-:W-:Y:S05]  /*5090*/  BSYNC B1 ;  /* 0x0000000000017941 */ /* 0x000fea0003800000 */
.L_x_105:
        /* <DEDUP_REMOVED lines=12> */
.L_x_108:
[----:B------:R-:W-:Y:S05]  /*5160*/  BSYNC B1 ;  /* 0x0000000000017941 */ /* 0x000fea0003800000 */
.L_x_107:
        /* <DEDUP_REMOVED lines=12> */
.L_x_110:
[----:B------:R-:W-:Y:S05]  /*5230*/  BSYNC B1 ;  /* 0x0000000000017941 */ /* 0x000fea0003800000 */
.L_x_109:
        /* <DEDUP_REMOVED lines=12> */
.L_x_112:
[----:B------:R-:W-:Y:S05]  /*5300*/  BSYNC B1 ;  /* 0x0000000000017941 */ /* 0x000fea0003800000 */
.L_x_111:
        /* <DEDUP_REMOVED lines=12> */
.L_x_114:
[----:B------:R-:W-:Y:S05]  /*53d0*/  BSYNC B1 ;  /* 0x0000000000017941 */ /* 0x000fea0003800000 */
.L_x_113:
        /* <DEDUP_REMOVED lines=12> */
.L_x_116:
[----:B------:R-:W-:Y:S05]  /*54a0*/  BSYNC B1 ;  /* 0x0000000000017941 */ /* 0x000fea0003800000 */
.L_x_115:
        /* <DEDUP_REMOVED lines=12> */
.L_x_118:
[----:B------:R-:W-:Y:S05]  /*5570*/  BSYNC B1 ;  /* 0x0000000000017941 */ /* 0x000fea0003800000 */
.L_x_117:
        /* <DEDUP_REMOVED lines=12> */
.L_x_120:
[----:B------:R-:W-:Y:S05]  /*5640*/  BSYNC B1 ;  /* 0x0000000000017941 */ /* 0x000fea0003800000 */
.L_x_119:
        /* <DEDUP_REMOVED lines=12> */
.L_x_122:
[----:B------:R-:W-:Y:S05]  /*5710*/  BSYNC B1 ;  /* 0x0000000000017941 */ /* 0x000fea0003800000 */
.L_x_121:
        /* <DEDUP_REMOVED lines=12> */
.L_x_124:
[----:B------:R-:W-:Y:S05]  /*57e0*/  BSYNC B1 ;  /* 0x0000000000017941 */ /* 0x000fea0003800000 */
.L_x_123:
        /* <DEDUP_REMOVED lines=12> */
.L_x_126:
[----:B------:R-:W-:Y:S05]  /*58b0*/  BSYNC B1 ;  /* 0x0000000000017941 */ /* 0x000fea0003800000 */
.L_x_125:
        /* <DEDUP_REMOVED lines=12> */
.L_x_128:
[----:B------:R-:W-:Y:S05]  /*5980*/  BSYNC B1 ;  /* 0x0000000000017941 */ /* 0x000fea0003800000 */
.L_x_127:
        /* <DEDUP_REMOVED lines=12> */
.L_x_130:
[----:B------:R-:W-:Y:S05]  /*5a50*/  BSYNC B1 ;  /* 0x0000000000017941 */ /* 0x000fea0003800000 */
.L_x_129:
        /* <DEDUP_REMOVED lines=12> */
.L_x_132:
[----:B------:R-:W-:Y:S05]  /*5b20*/  BSYNC B1 ;  /* 0x0000000000017941 */ /* 0x000fea0003800000 */
.L_x_131:
        /* <DEDUP_REMOVED lines=12> */
.L_x_134:
[----:B------:R-:W-:Y:S05]  /*5bf0*/  BSYNC B1 ;  /* 0x0000000000017941 */ /* 0x000fea0003800000 */
.L_x_133:
        /* <DEDUP_REMOVED lines=12> */
.L_x_136:
[----:B------:R-:W-:Y:S05]  /*5cc0*/  BSYNC B1 ;  /* 0x0000000000017941 */ /* 0x000fea0003800000 */
.L_x_135:
        /* <DEDUP_REMOVED lines=12> */
.L_x_138:
[----:B------:R-:W-:Y:S05]  /*5d90*/  BSYNC B1 ;  /* 0x0000000000017941 */ /* 0x000fea0003800000 */
.L_x_137:
        /* <DEDUP_REMOVED lines=12> */
.L_x_140:
[----:B------:R-:W-:Y:S05]  /*5e60*/  BSYNC B1 ;  /* 0x0000000000017941 */ /* 0x000fea0003800000 */
.L_x_139:
        /* <DEDUP_REMOVED lines=12> */
.L_x_142:
[----:B------:R-:W-:Y:S05]  /*5f30*/  BSYNC B1 ;  /* 0x0000000000017941 */ /* 0x000fea0003800000 */
.L_x_141:
        /* <DEDUP_REMOVED lines=12> */
.L_x_144:
[----:B------:R-:W-:Y:S05]  /*6000*/  BSYNC B1 ;  /* 0x0000000000017941 */ /* 0x000fea0003800000 */
.L_x_143:
        /* <DEDUP_REMOVED lines=12> */
.L_x_146:
[----:B------:R-:W-:Y:S05]  /*60d0*/  BSYNC B1 ;  /* 0x0000000000017941 */ /* 0x000fea0003800000 */
.L_x_145:
        /* <DEDUP_REMOVED lines=12> */
.L_x_148:
[----:B------:R-:W-:Y:S05]  /*61a0*/  BSYNC B1 ;  /* 0x0000000000017941 */ /* 0x000fea0003800000 */
.L_x_147:
        /* <DEDUP_REMOVED lines=12> */
.L_x_150:
[----:B------:R-:W-:Y:S05]  /*6270*/  BSYNC B1 ;  /* 0x0000000000017941 */ /* 0x000fea0003800000 */
.L_x_149:
        /* <DEDUP_REMOVED lines=12> */
.L_x_152:
[----:B------:R-:W-:Y:S05]  /*6340*/  BSYNC B1 ;  /* 0x0000000000017941 */ /* 0x000fea0003800000 */
.L_x_151:
        /* <DEDUP_REMOVED lines=12> */
.L_x_154:
[----:B------:R-:W-:Y:S05]  /*6410*/  BSYNC B1 ;  /* 0x0000000000017941 */ /* 0x000fea0003800000 */
.L_x_153:
        /* <DEDUP_REMOVED lines=12> */
.L_x_156:
[----:B------:R-:W-:Y:S05]  /*64e0*/  BSYNC B1 ;  /* 0x0000000000017941 */ /* 0x000fea0003800000 */
.L_x_155:
        /* <DEDUP_REMOVED lines=12> */
.L_x_158:
[----:B------:R-:W-:Y:S05]  /*65b0*/  BSYNC B1 ;  /* 0x0000000000017941 */ /* 0x000fea0003800000 */
.L_x_157:
        /* <DEDUP_REMOVED lines=12> */
.L_x_160:
[----:B------:R-:W-:Y:S05]  /*6680*/  BSYNC B1 ;  /* 0x0000000000017941 */ /* 0x000fea0003800000 */
.L_x_159:
        /* <DEDUP_REMOVED lines=12> */
.L_x_162:
[----:B------:R-:W-:Y:S05]  /*6750*/  BSYNC B1 ;  /* 0x0000000000017941 */ /* 0x000fea0003800000 */
.L_x_161:
[----:B-----5:R-:W-:Y:S01]  /*6760*/  LOP3.LUT R26, R26, 0xff, RZ, 0xc0, !PT ;  /* 0x000000ff1a1a7812 */ /* 0x020fe200078ec0ff */
[----:B------:R-:W-:Y:S01]  /*6770*/  BSSY B1, `(.L_x_163) ;  /* 0x000000b000017945 */ /* 0x000fe20003800000 */
[----:B------:R-:W-:Y:S02]  /*6780*/  ISETP.LT.OR P0, PT, R6, 0x7a, !P0 ;  /* 0x0000007a0600780c */ /* 0x000fe40004701670 */
[----:B------:R-:W-:-:S05]  /*6790*/  F2FP.F16.E4M3.UNPACK_B R26, R26 ;  /* 0x0000001aff1a723e */ /* 0x000fca00020006ff */
[----:B------:R-:W-:-:S05]  /*67a0*/  HADD2.F32 R26, -RZ, R26.H0_H0 ;  /* 0x2000001aff1a7230 */ /* 0x000fca0000004100 */
[----:B------:R-:W-:-:S04]  /*67b0*/  FMUL R26, R26, R15 ;  /* 0x0000000f1a1a7220 */ /* 0x000fc80000400000 */
[----:B------:R-:W-:Y:S01]  /*67c0*/  FFMA R26, R23, R14, R26 ;  /* 0x0000000e171a7223 */ /* 0x000fe2000000001a */
[----:B------:R-:W-:-:S04]  /*67d0*/  PRMT R23, RZ, 0x7610, R23 ;  /* 0x00007610ff177816 */ /* 0x000fc80000000017 */
[----:B----4-:R-:W-:-:S05]  /*67e0*/  F2FP.SATFINITE.E4M3.F32.PACK_AB_MERGE_C R27, RZ, R26, RZ ;  /* 0x0000001aff1b723e */ /* 0x010fca00048070ff */
[----:B------:R4:W-:Y:S01]  /*67f0*/  @!P4 STG.E.U8 desc[UR18][R20.64+0x78], R27 ;  /* 0x0000781b1400c986 */ /* 0x0009e2000c101112 */
[----:B------:R-:W-:Y:S05]  /*6800*/  @P0 BRA `(.L_x_164) ;  /* 0x0000000000040947 */ /* 0x000fea0003800000 */
[----:B------:R0:W5:Y:S02]  /*6810*/  LDG.E.U8 R23, desc[UR18][R4.64+0x79] ;  /* 0x0000791204177981 */ /* 0x000164000c1e1100 */
.L_x_164:
[----:B------:R-:W-:Y:S05]  /*6820*/  BSYNC B1 ;  /* 0x0000000000017941 */ /* 0x000fea0003800000 */
.L_x_163:
[----:B-----5:R-:W-:Y:S01]  /*6830*/  LOP3.LUT R23, R23, 0xff, RZ, 0xc0, !PT ;  /* 0x000000ff17177812 */ /* 0x020fe200078ec0ff */
[----:B------:R-:W-:Y:S01]  /*6840*/  BSSY B1, `(.L_x_165) ;  /* 0x000000b000017945 */ /* 0x000fe20003800000 */
[----:B------:R-:W-:Y:S02]  /*6850*/  ISETP.LT.OR P3, PT, R6, 0x79, !P1 ;  /* 0x000000790600780c */ /* 0x000fe40004f61670 */
[----:B------:R-:W-:-:S05]  /*6860*/  F2FP.F16.E4M3.UNPACK_B R23, R23 ;  /* 0x00000017ff17723e */ /* 0x000fca00020006ff */
[----:B0-2---:R-:W-:-:S05]  /*6870*/  HADD2.F32 R4, -RZ, R23.H0_H0 ;  /* 0x20000017ff047230 */ /* 0x005fca0000004100 */
[----:B------:R-:W-:Y:S01]  /*6880*/  FMUL R5, R4, R15 ;  /* 0x0000000f04057220 */ /* 0x000fe20000400000 */
[----:B------:R-:W-:-:S03]  /*6890*/  PRMT R4, RZ, 0x7610, R4 ;  /* 0x00007610ff047816 */ /* 0x000fc60000000004 */
[----:B------:R-:W-:-:S05]  /*68a0*/  FFMA R5, R22, R14, R5 ;  /* 0x0000000e16057223 */ /* 0x000fca0000000005 */
[----:B------:R-:W-:-:S05]  /*68b0*/  F2FP.SATFINITE.E4M3.F32.PACK_AB_MERGE_C R5, RZ, R5, RZ ;  /* 0x00000005ff05723e */ /* 0x000fca00048070ff */
[----:B------:R0:W-:Y:S01]  /*68c0*/  @!P0 STG.E.U8 desc[UR18][R20.64+0x79], R5 ;  /* 0x0000790514008986 */ /* 0x0001e2000c101112 */
[----:B------:R-:W-:Y:S05]  /*68d0*/  @P3 BRA `(.L_x_166) ;  /* 0x0000000000043947 */ /* 0x000fea0003800000 */
[----:B------:R2:W5:Y:S02]  /*68e0*/  LDG.E.U8 R4, desc[UR18][R24.64+0x78] ;  /* 0x0000781218047981 */ /* 0x000564000c1e1100 */
.L_x_166:
[----:B------:R-:W-:Y:S05]  /*68f0*/  BSYNC B1 ;  /* 0x0000000000017941 */ /* 0x000fea0003800000 */
.L_x_165:
[----:B-----5:R-:W-:Y:S01]  /*6900*/  LOP3.LUT R4, R4, 0xff, RZ, 0xc0, !PT ;  /* 0x000000ff04047812 */ /* 0x020fe200078ec0ff */
[----:B------:R-:W-:Y:S01]  /*6910*/  BSSY B1, `(.L_x_167) ;  /* 0x000000b000017945 */ /* 0x000fe20003800000 */
[----:B------:R-:W-:Y:S02]  /*6920*/  ISETP.LT.OR P1, PT, R6, 0x7a, !P1 ;  /* 0x0000007a0600780c */ /* 0x000fe40004f21670 */
[----:B------:R-:W-:-:S05]  /*6930*/  F2FP.F16.E4M3.UNPACK_B R4, R4 ;  /* 0x00000004ff04723e */ /* 0x000fca00020006ff */
[----:B------:R-:W-:-:S05]  /*6940*/  HADD2.F32 R4, -RZ, R4.H0_H0 ;  /* 0x20000004ff047230 */ /* 0x000fca0000004100 */
[----:B------:R-:W-:-:S04]  /*6950*/  FMUL R4, R4, R15 ;  /* 0x0000000f04047220 */ /* 0x000fc80000400000 */
[----:B------:R-:W-:-:S05]  /*6960*/  FFMA R4, R89, R14, R4 ;  /* 0x0000000e59047223 */ /* 0x000fca0000000004 */
[----:B0-----:R-:W-:Y:S02]  /*6970*/  F2FP.SATFINITE.E4M3.F32.PACK_AB_MERGE_C R5, RZ, R4, RZ ;  /* 0x00000004ff05723e */ /* 0x001fe400048070ff */
[----:B------:R-:W-:-:S03]  /*6980*/  PRMT R4, RZ, 0x7610, R4 ;  /* 0x00007610ff047816 */ /* 0x000fc60000000004 */
[----:B------:R0:W-:Y:S01]  /*6990*/  @!P3 STG.E.U8 desc[UR18][R18.64+0x78], R5 ;  /* 0x000078051200b986 */ /* 0x0001e2000c101112 */
[----:B------:R-:W-:Y:S05]  /*69a0*/  @P1 BRA `(.L_x_168) ;  /* 0x0000000000041947 */ /* 0x000fea0003800000 */
[----:B------:R0:W5:Y:S02]  /*69b0*/  LDG.E.U8 R4, desc[UR18][R24.64+0x79] ;  /* 0x0000791218047981 */ /* 0x000164000c1e1100 */
.L_x_168:
[----:B------:R-:W-:Y:S05]  /*69c0*/  BSYNC B1 ;  /* 0x0000000000017941 */ /* 0x000fea0003800000 */
.L_x_167:
[----:B------:R-:W-:Y:S05]  /*69d0*/  @P1 BRA `(.L_x_169) ;  /* 0x0000001000281947 */ /* 0x000fea0003800000 */
[----:B-----5:R-:W-:-:S04]  /*69e0*/  LOP3.LUT R4, R4, 0xff, RZ, 0xc0, !PT ;  /* 0x000000ff04047812 */ /* 0x020fc800078ec0ff */
[----:B------:R-:W-:-:S05]  /*69f0*/  F2FP.F16.E4M3.UNPACK_B R4, R4 ;  /* 0x00000004ff04723e */ /* 0x000fca00020006ff */
[----:B------:R-:W-:-:S05]  /*6a00*/  HADD2.F32 R4, -RZ, R4.H0_H0 ;  /* 0x20000004ff047230 */ /* 0x000fca0000004100 */
[----:B0-----:R-:W-:-:S04]  /*6a10*/  FMUL R5, R4, R15 ;  /* 0x0000000f04057220 */ /* 0x001fc80000400000 */
[----:B------:R-:W-:-:S05]  /*6a20*/  FFMA R5, R88, R14, R5 ;  /* 0x0000000e58057223 */ /* 0x000fca0000000005 */
[----:B------:R-:W-:-:S05]  /*6a30*/  F2FP.SATFINITE.E4M3.F32.PACK_AB_MERGE_C R5, RZ, R5, RZ ;  /* 0x00000005ff05723e */ /* 0x000fca00048070ff */
[----:B------:R0:W-:Y:S01]  /*6a40*/  STG.E.U8 desc[UR18][R18.64+0x79], R5 ;  /* 0x0000790512007986 */ /* 0x0001e2000c101112 */
[----:B------:R-:W-:Y:S05]  /*6a50*/  BRA `(.L_x_169) ;  /* 0x0000001000087947 */ /* 0x000fea0003800000 */
.L_x_40:
[----:B------:R-:W-:Y:S01]  /*6a60*/  ISETP.GE.AND P1, PT, R30, 0x1, PT ;  /* 0x000000011e00780c */ /* 0x000fe20003f26270 */
[-C--:B--2---:R-:W-:Y:S01]  /*6a70*/  FMUL R151, R151, R14.reuse ;  /* 0x0000000e97977220 */ /* 0x084fe20000400000 */
[-C--:B------:R-:W-:Y:S01]  /*6a80*/  FMUL R146, R146, R14.reuse ;  /* 0x0000000e92927220 */ /* 0x080fe20000400000 */
[----:B------:R-:W-:Y:S01]  /*6a90*/  ISETP.GE.AND P0, PT, R30, 0x9, PT ;  /* 0x000000091e00780c */ /* 0x000fe20003f06270 */
[-C--:B------:R-:W-:Y:S01]  /*6aa0*/  FMUL R149, R149, R14.reuse ;  /* 0x0000000e95957220 */ /* 0x080fe20000400000 */
[----:B------:R-:W-:Y:S01]  /*6ab0*/  ISETP.LT.OR P4, PT, R6, 0x1, !P1 ;  /* 0x000000010600780c */ /* 0x000fe20004f81670 */
[-C--:B------:R-:W-:Y:S01]  /*6ac0*/  FMUL R144, R144, R14.reuse ;  /* 0x0000000e90907220 */ /* 0x080fe20000400000 */
[----:B------:R-:W-:Y:S01]  /*6ad0*/  ISETP.LT.OR P5, PT, R6, 0x2, !P1 ;  /* 0x000000020600780c */ /* 0x000fe20004fa1670 */
[-C--:B------:R-:W-:Y:S01]  /*6ae0*/  FMUL R147, R147, R14.reuse ;  /* 0x0000000e93937220 */ /* 0x080fe20000400000 */
[----:B------:R-:W-:Y:S01]  /*6af0*/  F2FP.SATFINITE.E4M3.F32.PACK_AB_MERGE_C R151, RZ, R151, RZ ;  /* 0x00000097ff97723e */ /* 0x000fe200048070ff */
[----:B------:R-:W-:Y:S01]  /*6b00*/  FMUL R142, R142, R14 ;  /* 0x0000000e8e8e7220 */ /* 0x000fe20000400000 */
[----:B------:R-:W-:Y:S01]  /*6b10*/  F2FP.SATFINITE.E4M3.F32.PACK_AB_MERGE_C R5, RZ, R146, RZ ;  /* 0x00000092ff05723e */ /* 0x000fe200048070ff */
[-C--:B------:R-:W-:Y:S01]  /*6b20*/  FMUL R145, R145, R14.reuse ;  /* 0x0000000e91917220 */ /* 0x080fe20000400000 */
[----:B------:R-:W-:Y:S01]  /*6b30*/  ISETP.LT.OR P3, PT, R6, 0x1, !P0 ;  /* 0x000000010600780c */ /* 0x000fe20004761670 */
[-C--:B------:R-:W-:Y:S01]  /*6b40*/  FMUL R140, R140, R14.reuse ;  /* 0x0000000e8c8c7220 */ /* 0x080fe20000400000 */
[C---:B------:R-:W-:Y:S01]  /*6b50*/  ISETP.LT.OR P6, PT, R6.reuse, 0xa, !P1 ;  /* 0x0000000a0600780c */ /* 0x040fe20004fc1670 */
[-C--:B------:R-:W-:Y:S01]  /*6b60*/  FMUL R143, R143, R14.reuse ;  /* 0x0000000e8f8f7220 */ /* 0x080fe20000400000 */
[----:B------:R-:W-:Y:S01]  /*6b70*/  F2FP.SATFINITE.E4M3.F32.PACK_AB_MERGE_C R149, RZ, R149, RZ ;  /* 0x00000095ff95723e */ /* 0x000fe200048070ff */
[----:B------:R-:W-:Y:S01]  /*6b80*/  @!P4 STG.E.U8 desc[UR18][R20.64], R151 ;  /* 0x000000971400c986 */ /* 0x000fe2000c101112 */
[----:B------:R-:W-:Y:S01]  /*6b90*/  ISETP.LT.OR P4, PT, R6, 0x2, !P0 ;  /* 0x000000020600780c */ /* 0x000fe20004781670 */
[----:B------:R-:W-:Y:S01]  /*6ba0*/  FMUL R138, R138, R14 ;  /* 0x0000000e8a8a7220 */ /* 0x000fe20000400000 */
[----:B------:R-:W-:Y:S01]  /*6bb0*/  F2FP.SATFINITE.E4M3.F32.PACK_AB_MERGE_C R25, RZ, R144, RZ ;  /* 0x00000090ff19723e */ /* 0x000fe200048070ff */
[----:B------:R0:W-:Y:S01]  /*6bc0*/  @!P5 STG.E.U8 desc[UR18][R20.64+0x1], R5 ;  /* 0x000001051400d986 */ /* 0x0001e2000c101112 */
[C---:B------:R-:W-:Y:S01]  /*6bd0*/  ISETP.LT.OR P5, PT, R6.reuse, 0x9, !P1 ;  /* 0x000000090600780c */ /* 0x040fe20004fa1670 */
[-C--:B------:R-:W-:Y:S01]  /*6be0*/  FMUL R141, R141, R14.reuse ;  /* 0x0000000e8d8d7220 */ /* 0x080fe20000400000 */
[----:B------:R-:W-:Y:S01]  /*6bf0*/  F2FP.SATFINITE.E4M3.F32.PACK_AB_MERGE_C R147, RZ, R147, RZ ;  /* 0x00000093ff93723e */ /* 0x000fe200048070ff */
[----:B------:R-:W-:Y:S01]  /*6c00*/  @!P3 STG.E.U8 desc[UR18][R18.64], R149 ;  /* 0x000000951200b986 */ /* 0x000fe2000c101112 */
[----:B------:R-:W-:Y:S01]  /*6c10*/  ISETP.LT.OR P3, PT, R6, 0x9, !P0 ;  /* 0x000000090600780c */ /* 0x000fe20004761670 */
[-C--:B------:R-:W-:Y:S01]  /*6c20*/  FMUL R136, R136, R14.reuse ;  /* 0x0000000e88887220 */ /* 0x080fe20000400000 */
[----:B------:R-:W-:Y:S01]  /*6c30*/  F2FP.SATFINITE.E4M3.F32.PACK_AB_MERGE_C R145, RZ, R145, RZ ;  /* 0x00000091ff91723e */ /* 0x000fe200048070ff */
[-C--:B------:R-:W-:Y:S01]  /*6c40*/  FMUL R139, R139, R14.reuse ;  /* 0x0000000e8b8b7220 */ /* 0x080fe20000400000 */
[----:B------:R-:W-:Y:S01]  /*6c50*/  F2FP.SATFINITE.E4M3.F32.PACK_AB_MERGE_C R143, RZ, R143, RZ ;  /* 0x0000008fff8f723e */ /* 0x000fe200048070ff */
[----:B------:R1:W-:Y:S01]  /*6c60*/  @!P4 STG.E.U8 desc[UR18][R18.64+0x1], R25 ;  /* 0x000001191200c986 */ /* 0x0003e2000c101112 */
[----:B------:R-:W-:Y:S01]  /*6c70*/  ISETP.LT.OR P4, PT, R6, 0xa, !P0 ;  /* 0x0000000a0600780c */ /* 0x000fe20004781670 */
[----:B------:R-:W-:Y:S01]  /*6c80*/  FMUL R134, R134, R14 ;  /* 0x0000000e86867220 */ /* 0x000fe20000400000 */
[----:B0-----:R-:W-:Y:S01]  /*6c90*/  F2FP.SATFINITE.E4M3.F32.PACK_AB_MERGE_C R5, RZ, R142, RZ ;  /* 0x0000008eff05723e */ /* 0x001fe200048070ff */
[----:B------:R-:W-:Y:S01]  /*6ca0*/  @!P5 STG.E.U8 desc[UR18][R20.64+0x8], R147 ;  /* 0x000008931400d986 */ /* 0x000fe2000c101112 */
[C---:B------:R-:W-:Y:S01]  /*6cb0*/  ISETP.LT.OR P5, PT, R6.reuse, 0x11, !P1 ;  /* 0x000000110600780c */ /* 0x040fe20004fa1670 */
[-C--:B------:R-:W-:Y:S01]  /*6cc0*/  FMUL R137, R137, R14.reuse ;  /* 0x0000000e89897220 */ /* 0x080fe20000400000 */
[----:B------:R-:W-:Y:S01]  /*6cd0*/  F2FP.SATFINITE.E4M3.F32.PACK_AB_MERGE_C R141, RZ, R141, RZ ;  /* 0x0000008dff8d723e */ /* 0x000fe200048070ff */
[----:B------:R0:W-:Y:S01]  /*6ce0*/  @!P6 STG.E.U8 desc[UR18][R20.64+0x9], R5 ;  /* 0x000009051400e986 */ /* 0x0001e2000c101112 */
[----:B------:R-:W-:Y:S01]  /*6cf0*/  ISETP.LT.OR P6, PT, R6, 0x12, !P1 ;  /* 0x000000120600780c */ /* 0x000fe20004fc1670 */
[----:B------:R-:W-:Y:S01]  /*6d00*/  FMUL R132, R132, R14 ;  /* 0x0000000e84847220 */ /* 0x000fe20000400000 */
[----:B------:R-:W-:Y:S01]  /*6d10*/  F2FP.SATFINITE.E4M3.F32.PACK_AB_MERGE_C R139, RZ, R139, RZ ;  /* 0x0000008bff8b723e */ /* 0x000fe200048070ff */
[----:B------:R-:W-:Y:S01]  /*6d20*/  @!P3 STG.E.U8 desc[UR18][R18.64+0x8], R145 ;  /* 0x000008911200b986 */ /* 0x000fe2000c101112 */
[----:B-1----:R-:W-:Y:S01]  /*6d30*/  F2FP.SATFINITE.E4M3.F32.PACK_AB_MERGE_C R25, RZ, R140, RZ ;  /* 0x0000008cff19723e */ /* 0x002fe200048070ff */
[-C--:B------:R-:W-:Y:S01]  /*6d40*/  FMUL R135, R135, R14.reuse ;  /* 0x0000000e87877220 */ /* 0x080fe20000400000 */
[----:B------:R-:W-:Y:S01]  /*6d50*/  ISETP.LT.OR P3, PT, R6, 0x11, !P0 ;  /* 0x000000110600780c */ /* 0x000fe20004761670 */
[-C--:B------:R-:W-:Y:S01]  /*6d60*/  FMUL R130, R130, R14.reuse ;  /* 0x0000000e82827220 */ /* 0x080fe20000400000 */
[----:B------:R-:W-:Y:S01]  /*6d70*/  F2FP.SATFINITE.E4M3.F32.PACK_AB_MERGE_C R137, RZ, R137, RZ ;  /* 0x00000089ff89723e */ /* 0x000fe200048070ff */
[----:B------:R1:W-:Y:S01]  /*6d80*/  @!P4 STG.E.U8 desc[UR18][R18.64+0x9], R25 ;  /* 0x000009191200c986 */ /* 0x0003e2000c101112 */
[C---:B------:R-:W-:Y:S01]  /*6d90*/  ISETP.LT.OR P4, PT, R6.reuse, 0x12, !P0 ;  /* 0x000000120600780c */ /* 0x040fe20004781670 */
[----:B------:R-:W-:Y:S01]  /*6da0*/  FMUL R133, R133, R14 ;  /* 0x0000000e85857220 */ /* 0x000fe20000400000 */
[----:B0-----:R-:W-:Y:S01]  /*6db0*/  F2FP.SATFINITE.E4M3.F32.PACK_AB_MERGE_C R5, RZ, R138, RZ ;  /* 0x0000008aff05723e */ /* 0x001fe200048070ff */
[----:B------:R-:W-:Y:S01]  /*6dc0*/  @!P5 STG.E.U8 desc[UR18][R20.64+0x10], R143 ;  /* 0x0000108f1400d986 */ /* 0x000fe2000c101112 */
[----:B------:R-:W-:Y:S01]  /*6dd0*/  ISETP.LT.OR P5, PT, R6, 0x19, !P1 ;  /* 0x000000190600780c */ /* 0x000fe20004fa1670 */
[-C--:B------:R-:W-:Y:S01]  /*6de0*/  FMUL R128, R128, R14.reuse ;  /* 0x0000000e80807220 */ /* 0x080fe20000400000 */
[----:B------:R-:W-:Y:S01]  /*6df0*/  F2FP.SATFINITE.E4M3.F32.PACK_AB_MERGE_C R135, RZ, R135, RZ ;  /* 0x00000087ff87723e */ /* 0x000fe200048070ff */
[----:B------:R0:W-:Y:S01]  /*6e00*/  @!P6 STG.E.U8 desc[UR18][R20.64+0x11], R5 ;  /* 0x000011051400e986 */ /* 0x0001e2000c101112 */
[----:B------:R-:W-:Y:S01]  /*6e10*/  ISETP.LT.OR P6, PT, R6, 0x1a, !P1 ;  /* 0x0000001a0600780c */ /* 0x000fe20004fc1670 */
[-C--:B------:R-:W-:Y:S01]  /*6e20*/  FMUL R131, R131, R14.reuse ;  /* 0x0000000e83837220 */ /* 0x080fe20000400000 */
[----:B------:R-:W-:Y:S01]  /*6e30*/  FMUL R126, R126, R14 ;  /* 0x0000000e7e7e7220 */ /* 0x000fe20000400000 */
[----:B-1----:R-:W-:Y:S01]  /*6e40*/  F2FP.SATFINITE.E4M3.F32.PACK_AB_MERGE_C R25, RZ, R136, RZ ;  /* 0x00000088ff19723e */ /* 0x002fe200048070ff */
[----:B------:R-:W-:Y:S01]  /*6e50*/  @!P3 STG.E.U8 desc[UR18][R18.64+0x10], R141 ;  /* 0x0000108d1200b986 */ /* 0x000fe2000c101112 */
[C---:B------:R-:W-:Y:S01]  /*6e60*/  ISETP.LT.OR P3, PT, R6.reuse, 0x19, !P0 ;  /* 0x000000190600780c */ /* 0x040fe20004761670 */
        /* <DEDUP_REMOVED lines=37> */
[-C--:B------:R-:W-:Y:S01]  /*70c0*/  FMUL R114, R114, R14.reuse ;  /* 0x0000000e72727220 */ /* 0x080fe20000400000 */
        /* <DEDUP_REMOVED lines=81> */
[C---:B------:R-:W-:Y:S01]  /*75e0*/  ISETP.LT.OR P6, PT, R6.reuse, 0x52, !P1 ;  /* 0x000000520600780c */ /* 0x040fe20004fc1670 */
        /* <DEDUP_REMOVED lines=22> */
[----:B------:R-:W-:-:S02]  /*7750*/  ISETP.LT.OR P3, PT, R6, 0x59, !P0 ;  /* 0x000000590600780c */ /* 0x000fc40004761670 */
[----:B------:R-:W-:Y:S01]  /*7760*/  F2FP.SATFINITE.E4M3.F32.PACK_AB_MERGE_C R93, RZ, R93, RZ ;  /* 0x0000005dff5d723e */ /* 0x000fe200048070ff */
[----:B------:R1:W-:Y:S01]  /*7770*/  @!P4 STG.E.U8 desc[UR18][R18.64+0x51], R25 ;  /* 0x000051191200c986 */ /* 0x0003e2000c101112 */
[C---:B------:R-:W-:Y:S02]  /*7780*/  ISETP.LT.OR P4, PT, R6.reuse, 0x5a, !P0 ;  /* 0x0000005a0600780c */ /* 0x040fe40004781670 */
[----:B0-----:R-:W-:Y:S01]  /*7790*/  F2FP.SATFINITE.E4M3.F32.PACK_AB_MERGE_C R5, RZ, R102, RZ ;  /* 0x00000066ff05723e */ /* 0x001fe200048070ff */
[----:B------:R-:W-:Y:S01]  /*77a0*/  @!P5 STG.E.U8 desc[UR18][R20.64+0x58], R107 ;  /* 0x0000586b1400d986 */ /* 0x000fe2000c101112 */
[C---:B------:R-:W-:Y:S02]  /*77b0*/  ISETP.LT.OR P5, PT, R6.reuse, 0x61, !P1 ;  /* 0x000000610600780c */ /* 0x040fe40004fa1670 */
[----:B------:R-:W-:Y:S01]  /*77c0*/  F2FP.SATFINITE.E4M3.F32.PACK_AB_MERGE_C R23, RZ, R23, RZ ;  /* 0x00000017ff17723e */ /* 0x000fe200048070ff */
[----:B------:R0:W-:Y:S01]  /*77d0*/  @!P6 STG.E.U8 desc[UR18][R20.64+0x59], R5 ;  /* 0x000059051400e986 */ /* 0x0001e2000c101112 */
[----:B------:R-:W-:-:S02]  /*77e0*/  ISETP.LT.OR P6, PT, R6, 0x62, !P1 ;  /* 0x000000620600780c */ /* 0x000fc40004fc1670 */
[----:B------:R-:W-:Y:S01]  /*77f0*/  F2FP.SATFINITE.E4M3.F32.PACK_AB_MERGE_C R89, RZ, R89, RZ ;  /* 0x00000059ff59723e */ /* 0x000fe200048070ff */
[----:B------:R-:W-:Y:S01]  /*7800*/  @!P3 STG.E.U8 desc[UR18][R18.64+0x58], R105 ;  /* 0x000058691200b986 */ /* 0x000fe2000c101112 */
[----:B-1----:R-:W-:Y:S02]  /*7810*/  F2FP.SATFINITE.E4M3.F32.PACK_AB_MERGE_C R25, RZ, R100, RZ ;  /* 0x00000064ff19723e */ /* 0x002fe400048070ff */
[C---:B------:R-:W-:Y:S02]  /*7820*/  ISETP.LT.OR P3, PT, R6.reuse, 0x61, !P0 ;  /* 0x000000610600780c */ /* 0x040fe40004761670 */
[----:B------:R-:W-:Y:S01]  /*7830*/  F2FP.SATFINITE.E4M3.F32.PACK_AB_MERGE_C R27, RZ, R88, RZ ;  /* 0x00000058ff1b723e */ /* 0x000fe200048070ff */
[----:B------:R1:W-:Y:S01]  /*7840*/  @!P4 STG.E.U8 desc[UR18][R18.64+0x59], R25 ;  /* 0x000059191200c986 */ /* 0x0003e2000c101112 */
[C---:B------:R-:W-:Y:S02]  /*7850*/  ISETP.LT.OR P4, PT, R6.reuse, 0x62, !P0 ;  /* 0x000000620600780c */ /* 0x040fe40004781670 */
[----:B0-----:R-:W-:Y:S01]  /*7860*/  F2FP.SATFINITE.E4M3.F32.PACK_AB_MERGE_C R5, RZ, R98, RZ ;  /* 0x00000062ff05723e */ /* 0x001fe200048070ff */
[----:B------:R-:W-:Y:S01]  /*7870*/  @!P5 STG.E.U8 desc[UR18][R20.64+0x60], R101 ;  /* 0x000060651400d986 */ /* 0x000fe2000c101112 */
[----:B------:R-:W-:-:S03]  /*7880*/  ISETP.LT.OR P5, PT, R6, 0x69, !P1 ;  /* 0x000000690600780c */ /* 0x000fc60004fa1670 */
[----:B------:R0:W-:Y:S01]  /*7890*/  @!P6 STG.E.U8 desc[UR18][R20.64+0x61], R5 ;  /* 0x000061051400e986 */ /* 0x0001e2000c101112 */
[C---:B------:R-:W-:Y:S02]  /*78a0*/  ISETP.LT.OR P6, PT, R6.reuse, 0x6a, !P1 ;  /* 0x0000006a0600780c */ /* 0x040fe40004fc1670 */
[----:B-1----:R-:W-:Y:S01]  /*78b0*/  F2FP.SATFINITE.E4M3.F32.PACK_AB_MERGE_C R25, RZ, R96, RZ ;  /* 0x00000060ff19723e */ /* 0x002fe200048070ff */
[----:B------:R-:W-:Y:S01]  /*78c0*/  @!P3 STG.E.U8 desc[UR18][R18.64+0x60], R103 ;  /* 0x000060671200b986 */ /* 0x000fe2000c101112 */
[----:B------:R-:W-:-:S03]  /*78d0*/  ISETP.LT.OR P3, PT, R6, 0x69, !P0 ;  /* 0x000000690600780c */ /* 0x000fc60004761670 */
        /* <DEDUP_REMOVED lines=12> */
[C---:B------:R-:W-:Y:S01]  /*79a0*/  ISETP.LT.OR P1, PT, R6.reuse, 0x7a, !P1 ;  /* 0x0000007a0600780c */ /* 0x040fe20004f21670 */
[----:B------:R2:W-:Y:S01]  /*79b0*/  @!P5 STG.E.U8 desc[UR18][R20.64+0x70], R95 ;  /* 0x0000705f1400d986 */ /* 0x0005e2000c101112 */
[C---:B------:R-:W-:Y:S02]  /*79c0*/  ISETP.LT.OR P5, PT, R6.reuse, 0x72, !P0 ;  /* 0x000000720600780c */ /* 0x040fe400047a1670 */
[----:B0-----:R-:W-:Y:S01]  /*79d0*/  F2FP.SATFINITE.E4M3.F32.PACK_AB_MERGE_C R5, RZ, R90, RZ ;  /* 0x0000005aff05723e */ /* 0x001fe200048070ff */
[----:B------:R2:W-:Y:S01]  /*79e0*/  @!P6 STG.E.U8 desc[UR18][R20.64+0x71], R91 ;  /* 0x0000715b1400e986 */ /* 0x0005e2000c101112 */
[C---:B------:R-:W-:Y:S02]  /*79f0*/  ISETP.LT.OR P6, PT, R6.reuse, 0x79, !P0 ;  /* 0x000000790600780c */ /* 0x040fe400047c1670 */
[----:B------:R-:W-:Y:S01]  /*7a00*/  ISETP.LT.OR P0, PT, R6, 0x7a, !P0 ;  /* 0x0000007a0600780c */ /* 0x000fe20004701670 */
[----:B------:R2:W-:Y:S01]  /*7a10*/  @!P3 STG.E.U8 desc[UR18][R18.64+0x70], R93 ;  /* 0x0000705d1200b986 */ /* 0x0005e2000c101112 */
[----:B-1----:R-:W-:-:S05]  /*7a20*/  F2FP.SATFINITE.E4M3.F32.PACK_AB_MERGE_C R25, RZ, R22, RZ ;  /* 0x00000016ff19723e */ /* 0x002fca00048070ff */
[----:B------:R2:W-:Y:S04]  /*7a30*/  @!P5 STG.E.U8 desc[UR18][R18.64+0x71], R5 ;  /* 0x000071051200d986 */ /* 0x0005e8000c101112 */
[----:B------:R2:W-:Y:S04]  /*7a40*/  @!P4 STG.E.U8 desc[UR18][R20.64+0x78], R23 ;  /* 0x000078171400c986 */ /* 0x0005e8000c101112 */
[----:B------:R2:W-:Y:S04]  /*7a50*/  @!P1 STG.E.U8 desc[UR18][R20.64+0x79], R25 ;  /* 0x0000791914009986 */ /* 0x0005e8000c101112 */
[----:B------:R2:W-:Y:S04]  /*7a60*/  @!P6 STG.E.U8 desc[UR18][R18.64+0x78], R89 ;  /* 0x000078591200e986 */ /* 0x0005e8000c101112 */
[----:B------:R2:W-:Y:S02]  /*7a70*/  @!P0 STG.E.U8 desc[UR18][R18.64+0x79], R27 ;  /* 0x0000791b12008986 */ /* 0x0005e4000c101112 */
.L_x_169:
[----:B------:R-:W-:Y:S05]  /*7a80*/  BSYNC B0 ;  /* 0x0000000000007941 */ /* 0x000fea0003800000 */
.L_x_39:
[C---:B------:R-:W-:Y:S01]  /*7a90*/  LEA R2, P0, R8.reuse, R2, 0x1 ;  /* 0x0000000208027211 */ /* 0x040fe200078008ff */
[----:B------:R-:W-:Y:S01]  /*7aa0*/  ULDC.64 UR6, c[0x0][0x650] ;  /* 0x0001940000067ab9 */ /* 0x000fe20000000a00 */
[----:B-----5:R-:W-:Y:S01]  /*7ab0*/  IMAD.U32 R4, RZ, RZ, UR16 ;  /* 0x00000010ff047e24 */ /* 0x020fe2000f8e00ff */
[----:B0-2---:R-:W-:Y:S01]  /*7ac0*/  PRMT R18, RZ, 0x7610, R18 ;  /* 0x00007610ff127816 */ /* 0x005fe20000000012 */
[----:B------:R-:W-:Y:S01]  /*7ad0*/  IMAD.MOV.U32 R6, RZ, RZ, -0x1 ;  /* 0xffffffffff067424 */ /* 0x000fe200078e00ff */
[----:B------:R-:W-:Y:S01]  /*7ae0*/  LEA.HI.X R3, R8, R3, R0, 0x1, P0 ;  /* 0x0000000308037211 */ /* 0x000fe200000f0c00 */
[----:B------:R0:W-:Y:S01]  /*7af0*/  SYNCS.ARRIVE.TRANS64.A1T0 RZ, [R4+UR21], RZ ;  /* 0x000000ff04ff79a7 */ /* 0x0001e20008100015 */
[----:B------:R-:W-:Y:S01]  /*7b00*/  ISETP.GE.U32.AND P0, PT, R2, UR6, PT ;  /* 0x0000000602007c0c */ /* 0x000fe2000bf06070 */
[----:B------:R-:W-:-:S03]  /*7b10*/  IMAD.MOV.U32 R5, RZ, RZ, -0x1 ;  /* 0xffffffffff057424 */ /* 0x000fc600078e00ff */
[----:B------:R-:W-:Y:S01]  /*7b20*/  ISETP.GE.U32.AND.EX P0, PT, R3, UR7, PT, P0 ;  /* 0x0000000703007c0c */ /* 0x000fe2000bf06100 */
[----:B0-----:R-:W-:-:S12]  /*7b30*/  IMAD.MOV.U32 R4, RZ, RZ, -0x1 ;  /* 0xffffffffff047424 */ /* 0x001fd800078e00ff */
[----:B------:R-:W-:Y:S05]  /*7b40*/  @P0 BRA `(.L_x_170) ;  /* 0x0000000400600947 */ /* 0x000fea0003800000 */
[----:B------:R-:W0:Y:S01]  /*7b50*/  S2R R28, SR_CTAID.X ;  /* 0x00000000001c7919 */ /* 0x000e220000002500 */
[----:B------:R-:W2:Y:S01]  /*7b60*/  LDC.64 R22, c[0x0][0x628] ;  /* 0x00018a00ff167b82 */ /* 0x000ea20000000a00 */
[----:B------:R-:W-:Y:S01]  /*7b70*/  ULDC UR6, c[0x0][0x150] ;  /* 0x0000540000067ab9 */ /* 0x000fe20000000800 */
[----:B-1--4-:R-:W-:Y:S01]  /*7b80*/  IMAD.MOV.U32 R20, RZ, RZ, R2 ;  /* 0x000000ffff147224 */ /* 0x012fe200078e0002 */
[----:B------:R-:W1:Y:S01]  /*7b90*/  S2R R30, SR_CTAID.Y ;  /* 0x00000000001e7919 */ /* 0x000e620000002600 */
[----:B------:R-:W-:-:S04]  /*7ba0*/  IMAD.MOV.U32 R21, RZ, RZ, R3 ;  /* 0x000000ffff157224 */ /* 0x000fc800078e0003 */
[----:B------:R-:W4:Y:S08]  /*7bb0*/  LDC R31, c[0x0][0x144] ;  /* 0x00005100ff1f7b82 */ /* 0x000f300000000800 */
[----:B------:R-:W1:Y:S08]  /*7bc0*/  LDC R6, c[0x0][0x630] ;  /* 0x00018c00ff067b82 */ /* 0x000e700000000800 */
[----:B------:R-:W1:Y:S01]  /*7bd0*/  LDC.64 R26, c[0x0][0x620] ;  /* 0x00018800ff1a7b82 */ /* 0x000e620000000a00 */
[----:B--2---:R-:W-:-:S04]  /*7be0*/  ISETP.NE.U32.AND P0, PT, R22, RZ, PT ;  /* 0x000000ff1600720c */ /* 0x004fc80003f05070 */
[----:B------:R-:W-:Y:S02]  /*7bf0*/  ISETP.NE.AND.EX P0, PT, R23, RZ, PT, P0 ;  /* 0x000000ff1700720c */ /* 0x000fe40003f05300 */
[----:B0-----:R-:W-:-:S05]  /*7c00*/  I2FP.F32.U32 R4, R28 ;  /* 0x0000001c00047245 */ /* 0x001fca0000201000 */
[----:B------:R-:W-:-:S04]  /*7c10*/  FMUL R4, R4, UR6 ;  /* 0x0000000604047c20 */ /* 0x000fc80008400000 */
[----:B------:R0:W2:Y:S02]  /*7c20*/  F2I.U32.TRUNC.NTZ R29, R4 ;  /* 0x00000004001d7305 */ /* 0x0000a4000020f000 */
[----:B----4-:R-:W-:Y:S05]  /*7c30*/  @!P0 BRA `(.L_x_171) ;  /* 0x0000000000288947 */ /* 0x010fea0003800000 */
[----:B------:R-:W4:Y:S02]  /*7c40*/  LDC R5, c[0x0][0x634] ;  /* 0x00018d00ff057b82 */ /* 0x000f240000000800 */
[----:B----4-:R-:W-:-:S05]  /*7c50*/  IADD3 R21, P0, R2, R5, RZ ;  /* 0x0000000502157210 */ /* 0x010fca0007f1e0ff */
[----:B---3--:R-:W-:-:S04]  /*7c60*/  IMAD.X R25, RZ, RZ, R3, P0 ;  /* 0x000000ffff197224 */ /* 0x008fc800000e0603 */
[----:B0-----:R-:W-:-:S04]  /*7c70*/  IMAD.WIDE.U32 R4, R25, R22, RZ ;  /* 0x0000001619047225 */ /* 0x001fc800078e00ff */
[----:B------:R-:W-:-:S04]  /*7c80*/  IMAD.WIDE.U32 R18, P0, R21, R23, R4 ;  /* 0x0000001715127225 */ /* 0x000fc80007800004 */
[----:B------:R-:W-:-:S04]  /*7c90*/  IMAD.WIDE.U32 R4, R21, R22, RZ ;  /* 0x0000001615047225 */ /* 0x000fc800078e00ff */
[----:B------:R-:W-:Y:S01]  /*7ca0*/  IMAD.X R21, RZ, RZ, RZ, P0 ;  /* 0x000000ffff157224 */ /* 0x000fe200000e06ff */
[----:B------:R-:W-:Y:S01]  /*7cb0*/  IADD3 RZ, P0, R5, R18, RZ ;  /* 0x0000001205ff7210 */ /* 0x000fe20007f1e0ff */
[----:B------:R-:W-:-:S04]  /*7cc0*/  IMAD.MOV.U32 R20, RZ, RZ, R19 ;  /* 0x000000ffff147224 */ /* 0x000fc800078e0013 */
[----:B------:R-:W-:-:S08]  /*7cd0*/  IMAD.WIDE.U32.X R20, R25, R23, R20, P0 ;  /* 0x0000001719147225 */ /* 0x000fd000000e0414 */
.L_x_171:
[-CC-:B-1-3--:R-:W-:Y:S01]  /*7ce0*/  SHF.R.U64 R24, R20, R6.reuse, R21.reuse ;  /* 0x0000000614187219 */ /* 0x18afe20000001215 */
[----:B------:R-:W1:Y:S01]  /*7cf0*/  LDC.64 R34, c[0x0][0x640] ;  /* 0x00019000ff227b82 */ /* 0x000e620000000a00 */
[----:B0-----:R-:W-:Y:S01]  /*7d00*/  SHF.R.U32.HI R4, RZ, R6, R21 ;  /* 0x00000006ff047219 */ /* 0x001fe20000011615 */
[----:B--2---:R-:W-:Y:S01]  /*7d10*/  IMAD.MOV R29, RZ, RZ, -R29 ;  /* 0x000000ffff1d7224 */ /* 0x004fe200078e0a1d */
[----:B------:R-:W-:Y:S01]  /*7d20*/  IADD3 R19, P0, RZ, -R24, RZ ;  /* 0x80000018ff137210 */ /* 0x000fe20007f1e0ff */
[----:B------:R-:W-:Y:S01]  /*7d30*/  ULDC UR6, c[0x0][0x154] ;  /* 0x0000550000067ab9 */ /* 0x000fe20000000800 */
[----:B------:R-:W-:Y:S02]  /*7d40*/  IMAD.MOV.U32 R21, RZ, RZ, 0x1 ;  /* 0x00000001ff157424 */ /* 0x000fe400078e00ff */
[----:B------:R-:W-:Y:S01]  /*7d50*/  IMAD R29, R31, R29, R28 ;  /* 0x0000001d1f1d7224 */ /* 0x000fe200078e021c */
[----:B------:R-:W0:Y:S01]  /*7d60*/  LDC R18, c[0x0][0x618] ;  /* 0x00018600ff127b82 */ /* 0x000e220000000800 */
[----:B------:R-:W-:-:S04]  /*7d70*/  IMAD.X R5, RZ, RZ, ~R4, P0 ;  /* 0x000000ffff057224 */ /* 0x000fc800000e0e04 */
[-C--:B------:R-:W-:Y:S02]  /*7d80*/  IMAD R6, R5, R26.reuse, RZ ;  /* 0x0000001a05067224 */ /* 0x080fe400078e02ff */
[C---:B------:R-:W-:Y:S01]  /*7d90*/  IMAD.WIDE.U32 R4, R19.reuse, R26, R2 ;  /* 0x0000001a13047225 */ /* 0x040fe200078e0002 */
[----:B------:R-:W2:Y:S03]  /*7da0*/  LDC R20, c[0x0][0x608] ;  /* 0x00018200ff147b82 */ /* 0x000ea60000000800 */
[----:B------:R-:W-:Y:S01]  /*7db0*/  IMAD R19, R19, R27, R6 ;  /* 0x0000001b13137224 */ /* 0x000fe200078e0206 */
[----:B------:R-:W-:-:S03]  /*7dc0*/  I2FP.F32.U32 R6, R30 ;  /* 0x0000001e00067245 */ /* 0x000fc60000201000 */
[----:B------:R-:W-:Y:S01]  /*7dd0*/  IMAD.IADD R5, R5, 0x1, R19 ;  /* 0x0000000105057824 */ /* 0x000fe200078e0213 */
[----:B------:R-:W3:Y:S01]  /*7de0*/  LDC R32, c[0x0][0x658] ;  /* 0x00019600ff207b82 */ /* 0x000ee20000000800 */
[----:B-1----:R-:W-:Y:S01]  /*7df0*/  ISETP.NE.U32.AND P0, PT, R34, RZ, PT ;  /* 0x000000ff2200720c */ /* 0x002fe20003f05070 */
[----:B------:R-:W-:-:S03]  /*7e00*/  IMAD.MOV.U32 R19, RZ, RZ, -0x1 ;  /* 0xffffffffff137424 */ /* 0x000fc600078e00ff */
[----:B------:R-:W-:-:S03]  /*7e10*/  ISETP.NE.AND.EX P0, PT, R35, RZ, PT, P0 ;  /* 0x000000ff2300720c */ /* 0x000fc60003f05300 */
[----:B------:R-:W1:Y:S01]  /*7e20*/  LDC R27, c[0x0][0x148] ;  /* 0x00005200ff1b7b82 */ /* 0x000e620000000800 */
[-CC-:B0-----:R-:W-:Y:S02]  /*7e30*/  SHF.R.U64 R22, R4, R18.reuse, R5.reuse ;  /* 0x0000001204167219 */ /* 0x181fe40000001205 */
[----:B------:R-:W-:Y:S01]  /*7e40*/  SHF.R.U32.HI R5, RZ, R18, R5 ;  /* 0x00000012ff057219 */ /* 0x000fe20000011605 */
[----:B------:R-:W-:-:S04]  /*7e50*/  FMUL R18, R6, UR6 ;  /* 0x0000000606127c20 */ /* 0x000fc80008400000 */
[----:B------:R-:W0:Y:S01]  /*7e60*/  LDC R28, c[0x0][0x600] ;  /* 0x00018000ff1c7b82 */ /* 0x000e220000000800 */
[----:B------:R4:W0:Y:S01]  /*7e70*/  F2I.U32.TRUNC.NTZ R25, R18 ;  /* 0x0000001200197305 */ /* 0x000822000020f000 */
[-CC-:B--2---:R-:W-:Y:S02]  /*7e80*/  SHF.R.U64 R6, R22, R20.reuse, R5.reuse ;  /* 0x0000001416067219 */ /* 0x184fe40000001205 */
[----:B------:R-:W-:-:S04]  /*7e90*/  SHF.R.U32.HI R5, RZ, R20, R5 ;  /* 0x00000014ff057219 */ /* 0x000fc80000011605 */
[----:B------:R-:W2:Y:S01]  /*7ea0*/  LDC R33, c[0x0][0x648] ;  /* 0x00019200ff217b82 */ /* 0x000ea20000000800 */
[-CC-:B---3--:R-:W-:Y:S02]  /*7eb0*/  SHF.R.U64 R26, R6, R32.reuse, R5.reuse ;  /* 0x00000020061a7219 */ /* 0x188fe40000001205 */
[-C--:B------:R-:W-:Y:S02]  /*7ec0*/  SHF.L.U32 R19, R19, R32.reuse, RZ ;  /* 0x0000002013137219 */ /* 0x080fe400000006ff */
[-C--:B------:R-:W-:Y:S01]  /*7ed0*/  SHF.R.U32.HI R5, RZ, R32.reuse, R5 ;  /* 0x00000020ff057219 */ /* 0x080fe20000011605 */
[----:B------:R-:W-:Y:S01]  /*7ee0*/  IMAD.MOV.U32 R4, RZ, RZ, R26 ;  /* 0x000000ffff047224 */ /* 0x000fe200078e001a */
[----:B------:R-:W-:Y:S01]  /*7ef0*/  SHF.L.U32 R32, R21, R32, RZ ;  /* 0x0000002015207219 */ /* 0x000fe200000006ff */
[----:B------:R-:W3:Y:S01]  /*7f00*/  LDC R36, c[0x0][0x638] ;  /* 0x00018e00ff247b82 */ /* 0x000ee20000000800 */
[----:B------:R-:W-:-:S07]  /*7f10*/  LOP3.LUT R31, RZ, R19, RZ, 0x33, !PT ;  /* 0x00000013ff1f7212 */ /* 0x000fce00078e33ff */
[----:B------:R-:W0:Y:S01]  /*7f20*/  LDC R37, c[0x0][0x610] ;  /* 0x00018400ff257b82 */ /* 0x000e220000000800 */
[----:B----4-:R-:W-:Y:S05]  /*7f30*/  @!P0 BRA `(.L_x_172) ;  /* 0x0000000000288947 */ /* 0x010fea0003800000 */
[----:B------:R-:W4:Y:S02]  /*7f40*/  LDC R21, c[0x0][0x64c] ;  /* 0x00019300ff157b82 */ /* 0x000f240000000800 */
[----:B----4-:R-:W-:-:S05]  /*7f50*/  IADD3 R21, P0, R26, R21, RZ ;  /* 0x000000151a157210 */ /* 0x010fca0007f1e0ff */
        /* <DEDUP_REMOVED lines=8> */
.L_x_172:
[----:B--2---:R-:W-:Y:S01]  /*7fe0*/  SHF.R.U64 R4, R4, R33, R5 ;  /* 0x0000002104047219 */ /* 0x004fe20000001205 */
[----:B0-----:R-:W-:Y:S01]  /*7ff0*/  VIADD R21, R28, 0xffffffff ;  /* 0xffffffff1c157836 */ /* 0x001fe20000000000 */
[----:B------:R-:W-:Y:S01]  /*8000*/  LOP3.LUT R19, R6, R31, RZ, 0xc0, !PT ;  /* 0x0000001f06137212 */ /* 0x000fe200078ec0ff */
[----:B------:R-:W-:Y:S02]  /*8010*/  IMAD.MOV R25, RZ, RZ, -R25 ;  /* 0x000000ffff197224 */ /* 0x000fe400078e0a19 */
[----:B------:R-:W-:Y:S02]  /*8020*/  IMAD.MOV R5, RZ, RZ, -R4 ;  /* 0x000000ffff057224 */ /* 0x000fe400078e0a04 */
[----:B------:R-:W-:Y:S01]  /*8030*/  IMAD R6, R32, R4, R19 ;  /* 0x0000000420067224 */ /* 0x000fe200078e0213 */
[----:B------:R-:W-:Y:S01]  /*8040*/  LOP3.LUT R19, R22, R21, RZ, 0xc0, !PT ;  /* 0x0000001516137212 */ /* 0x000fe200078ec0ff */
[----:B-1----:R-:W-:Y:S02]  /*8050*/  @P2 IMAD R29, R27, R25, R30 ;  /* 0x000000191b1d2224 */ /* 0x002fe400078e021e */
[----:B---3--:R-:W-:-:S02]  /*8060*/  IMAD R4, R5, R36, R26 ;  /* 0x0000002405047224 */ /* 0x008fc400078e021a */
[----:B------:R-:W-:Y:S02]  /*8070*/  IMAD R6, R6, R37, R29 ;  /* 0x0000002506067224 */ /* 0x000fe400078e021d */
[----:B------:R-:W-:Y:S02]  /*8080*/  IMAD R19, R4, R28, R19 ;  /* 0x0000001c04137224 */ /* 0x000fe400078e0213 */
[----:B------:R-:W-:Y:S02]  /*8090*/  IMAD.MOV.U32 R18, RZ, RZ, 0x1 ;  /* 0x00000001ff127424 */ /* 0x000fe400078e00ff */
[----:B------:R-:W-:Y:S01]  /*80a0*/  IMAD.MOV.U32 R4, RZ, RZ, R24 ;  /* 0x000000ffff047224 */ /* 0x000fe200078e0018 */
[----:B------:R-:W-:Y:S02]  /*80b0*/  SEL R5, R19, R6, !P2 ;  /* 0x0000000613057207 */ /* 0x000fe40005000000 */
[----:B------:R-:W-:-:S07]  /*80c0*/  SEL R6, R6, R19, !P2 ;  /* 0x0000001306067207 */ /* 0x000fce0005000000 */
.L_x_170:
[----:B------:R-:W-:Y:S02]  /*80d0*/  LOP3.LUT P0, RZ, R18, 0xff, RZ, 0xc0, !PT ;  /* 0x000000ff12ff7812 */ /* 0x000fe4000780c0ff */
[----:B------:R-:W-:-:S11]  /*80e0*/  LOP3.LUT R150, R150, 0x1, RZ, 0x3c, !PT ;  /* 0x0000000196967812 */ /* 0x000fd600078e3cff */
[----:B------:R-:W-:Y:S05]  /*80f0*/  @P0 BRA `(.L_x_173) ;  /* 0xffffff9400400947 */ /* 0x000fea000383ffff */
[----:B------:R-:W-:Y:S05]  /*8100*/  EXIT ;  /* 0x000000000000794d */ /* 0x000fea0003800000 */
.L_x_17:
[----:B------:R-:W-:-:S08]  /*8110*/  ISETP.NE.AND P0, PT, R18, RZ, PT ;  /* 0x000000ff1200720c */ /* 0x000fd00003f05270 */
[----:B--23-5:R-:W0:-:S00]  /*8120*/  USETMAXREG.DEALLOC.CTAPOOL 0x28 ;  /* 0x00000028000079c8 */ /* 0x02ce0000080e0500 */
[----:B------:R-:W-:Y:S05]  /*8130*/  @P0 EXIT ;  /* 0x000000000000094d */ /* 0x000fea0003800000 */
[----:B0-----:R-:W-:Y:S01]  /*8140*/  LOP3.LUT P0, RZ, R20, 0xff, RZ, 0xc0, !PT ;  /* 0x000000ff14ff7812 */ /* 0x001fe2000780c0ff */
[----:B------:R-:W-:Y:S02]  /*8150*/  IMAD.MOV.U32 R12, RZ, RZ, 0x1 ;  /* 0x00000001ff0c7424 */ /* 0x000fe400078e00ff */
[----:B------:R-:W-:-:S10]  /*8160*/  IMAD.MOV.U32 R13, RZ, RZ, RZ ;  /* 0x000000ffff0d7224 */ /* 0x000fd400078e00ff */
[----:B------:R-:W-:Y:S05]  /*8170*/  @!P0 BRA `(.L_x_174) ;  /* 0x0000000c00288947 */ /* 0x000fea0003800000 */
[----:B------:R-:W0:Y:S01]  /*8180*/  S2R R17, SR_CgaCtaId ;  /* 0x0000000000117919 */ /* 0x000e220000008800 */
[----:B------:R-:W-:Y:S01]  /*8190*/  LOP3.LUT P0, RZ, R11, 0x1f, RZ, 0xc0, !PT ;  /* 0x0000001f0bff7812 */ /* 0x000fe2000780c0ff */
[----:B------:R-:W-:Y:S01]  /*81a0*/  ULDC UR5, c[0x0][0x658] ;  /* 0x0001960000057ab9 */ /* 0x000fe20000000800 */
[----:B------:R-:W-:Y:S01]  /*81b0*/  UMOV UR6, 0xffffffff ;  /* 0xffffffff00067882 */ /* 0x000fe20000000000 */
[----:B------:R-:W-:Y:S01]  /*81c0*/  BSSY B0, `(.L_x_174) ;  /* 0x00000c5000007945 */ /* 0x000fe20003800000 */
[----:B------:R-:W-:Y:S01]  /*81d0*/  USHF.L.U32 UR6, UR6, UR5, URZ ;  /* 0x0000000506067299 */ /* 0x000fe2000800063f */
[C---:B------:R-:W-:Y:S01]  /*81e0*/  ISETP.NE.AND P3, PT, R10.reuse, RZ, PT ;  /* 0x000000ff0a00720c */ /* 0x040fe20003f65270 */
[----:B------:R-:W-:Y:S01]  /*81f0*/  IMAD.MOV.U32 R15, RZ, RZ, 0x1 ;  /* 0x00000001ff0f7424 */ /* 0x000fe200078e00ff */
[----:B------:R-:W-:Y:S01]  /*8200*/  ISETP.NE.OR P0, PT, R10, RZ, !P0 ;  /* 0x000000ff0a00720c */ /* 0x000fe20004705670 */
[----:B------:R-:W-:Y:S01]  /*8210*/  IMAD.MOV.U32 R12, RZ, RZ, 0x1 ;  /* 0x00000001ff0c7424 */ /* 0x000fe200078e00ff */
[----:B------:R-:W-:Y:S01]  /*8220*/  LOP3.LUT R14, R7, 0x2, RZ, 0xfc, !PT ;  /* 0x00000002070e7812 */ /* 0x000fe200078efcff */
[----:B------:R-:W-:Y:S01]  /*8230*/  IMAD.MOV.U32 R13, RZ, RZ, RZ ;  /* 0x000000ffff0d7224 */ /* 0x000fe200078e00ff */
[----:B------:R-:W-:Y:S01]  /*8240*/  ULDC UR4, c[0x0][0x600] ;  /* 0x0001800000047ab9 */ /* 0x000fe20000000800 */
[----:B------:R-:W-:Y:S01]  /*8250*/  UMOV UR7, 0x1 ;  /* 0x0000000100077882 */ /* 0x000fe20000000000 */
[----:B------:R-:W-:-:S02]  /*8260*/  UIADD3 UR22, UR13, 0x1, URZ ;  /* 0x000000010d167890 */ /* 0x000fc4000fffe03f */
[----:B------:R-:W-:Y:S02]  /*8270*/  UIADD3 UR16, UR4, -0x1, URZ ;  /* 0xffffffff04107890 */ /* 0x000fe4000fffe03f */
[----:B------:R-:W-:Y:S02]  /*8280*/  USHF.L.U32 UR18, UR7, UR5, URZ ;  /* 0x0000000507127299 */ /* 0x000fe4000800063f */
[----:B------:R-:W-:Y:S01]  /*8290*/  ULOP3.LUT UR17, URZ, UR6, URZ, 0x33, !UPT ;  /* 0x000000063f117292 */ /* 0x000fe2000f8e333f */
[----:B------:R-:W-:Y:S01]  /*82a0*/  ULDC.64 UR20, c[0x0][0x198] ;  /* 0x0000660000147ab9 */ /* 0x000fe20000000a00 */
[C---:B0-----:R-:W-:Y:S02]  /*82b0*/  IMAD.SHL.U32 R16, R17.reuse, 0x40, RZ ;  /* 0x0000004011107824 */ /* 0x041fe400078e00ff */
[----:B------:R-:W-:-:S03]  /*82c0*/  IMAD.SHL.U32 R17, R17, 0x1000, RZ ;  /* 0x0000100011117824 */ /* 0x000fc600078e00ff */
[----:B------:R-:W-:Y:S02]  /*82d0*/  LOP3.LUT R16, R16, 0x40, RZ, 0xc0, !PT ;  /* 0x0000004010107812 */ /* 0x000fe400078ec0ff */
[----:B------:R-:W-:-:S07]  /*82e0*/  LOP3.LUT R17, R17, 0x1000, RZ, 0xc0, !PT ;  /* 0x0000100011117812 */ /* 0x000fce00078ec0ff */
.L_x_186:
[----:B------:R-:W-:-:S03]  /*82f0*/  UMOV UR4, 0xffffffff ;  /* 0xffffffff00047882 */ /* 0x000fc60000000000 */
[----:B------:R-:W-:Y:S05]  /*8300*/  BRA.DIV UR4, `(.L_x_175) ;  /* 0x0000000e04c07947 */ /* 0x000fea000b800000 */
[----:B------:R-:W-:-:S13]  /*8310*/  ELECT P1, URZ, PT ;  /* 0x00000000003f782f */ /* 0x000fda0003820000 */
.L_x_198:
[----:B------:R-:W0:Y:S01]  /*8320*/  LDC R10, c[0x0][0x28c] ;  /* 0x0000a300ff0a7b82 */ /* 0x000e220000000800 */
[----:B------:R-:W-:Y:S01]  /*8330*/  BSSY B1, `(.L_x_176) ;  /* 0x0000039000017945 */ /* 0x000fe20003800000 */
[----:B0-----:R-:W-:-:S13]  /*8340*/  ISETP.LT.OR P1, PT, R10, 0x1, !P1 ;  /* 0x000000010a00780c */ /* 0x001fda0004f21670 */
[----:B------:R-:W-:Y:S05]  /*8350*/  @P1 BRA `(.L_x_177) ;  /* 0x0000000000d81947 */ /* 0x000fea0003800000 */
[----:B------:R-:W-:Y:S02]  /*8360*/  IMAD R18, R5, 0x80, R16 ;  /* 0x0000008005127824 */ /* 0x000fe400078e0210 */
[----:B------:R-:W-:Y:S02]  /*8370*/  IMAD.SHL.U32 R19, R6, 0x40, RZ ;  /* 0x0000004006137824 */ /* 0x000fe400078e00ff */
[----:B------:R-:W-:Y:S02]  /*8380*/  IMAD.MOV.U32 R20, RZ, RZ, RZ ;  /* 0x000000ffff147224 */ /* 0x000fe400078e00ff */
[----:B------:R-:W-:Y:S02]  /*8390*/  IMAD.U32 R22, RZ, RZ, UR22 ;  /* 0x00000016ff167e24 */ /* 0x000fe4000f8e00ff */
[----:B------:R-:W-:Y:S02]  /*83a0*/  IMAD.MOV.U32 R5, RZ, RZ, R12 ;  /* 0x000000ffff057224 */ /* 0x000fe400078e000c */
[----:B------:R-:W-:-:S07]  /*83b0*/  IMAD.MOV.U32 R6, RZ, RZ, R13 ;  /* 0x000000ffff067224 */ /* 0x000fce00078e000d */
.L_x_181:
[----:B------:R-:W0:Y:S01]  /*83c0*/  S2R R11, SR_CgaCtaId ;  /* 0x00000000000b7919 */ /* 0x000e220000008800 */
[----:B------:R-:W-:-:S04]  /*83d0*/  MOV R10, 0x400 ;  /* 0x00000400000a7802 */ /* 0x000fc80000000f00 */
[----:B0-----:R-:W-:Y:S02]  /*83e0*/  LEA R23, R11, R10, 0x18 ;  /* 0x0000000a0b177211 */ /* 0x001fe400078ec0ff */
[----:B------:R-:W-:Y:S01]  /*83f0*/  SHF.L.U32 R10, R5, 0x1f, RZ ;  /* 0x0000001f050a7819 */ /* 0x000fe200000006ff */
[----:B------:R-:W0:Y:S02]  /*8400*/  @!P3 LDC R11, c[0x0][0x500] ;  /* 0x00014000ff0bbb82 */ /* 0x000e240000000800 */
[----:B------:R-:W-:-:S04]  /*8410*/  IMAD R21, R6, 0x8, R23 ;  /* 0x0000000806157824 */ /* 0x000fc800078e0217 */
[----:B------:R-:W1:Y:S02]  /*8420*/  SYNCS.PHASECHK.TRANS64.TRYWAIT P1, [R21+URZ+0x18], R10 ;  /* 0x0000180a150075a7 */ /* 0x000e64000802017f */
[----:B-1----:R-:W-:Y:S05]  /*8430*/  @!P1 BRA `(.L_x_178) ;  /* 0x0000000c00949947 */ /* 0x002fea0003800000 */
.L_x_199:
[----:B-1----:R-:W-:Y:S01]  /*8440*/  PRMT R10, R14, 0x9910, RZ ;  /* 0x000099100e0a7816 */ /* 0x002fe200000000ff */
[----:B0-----:R0:W-:Y:S03]  /*8450*/  @!P3 SYNCS.ARRIVE.TRANS64 RZ, [R21+URZ], R11 ;  /* 0x0000000b15ffb9a7 */ /* 0x0011e6000800003f */
[----:B------:R-:W-:-:S13]  /*8460*/  ISETP.NE.AND P1, PT, R10, 0x2, PT ;  /* 0x000000020a00780c */ /* 0x000fda0003f25270 */
[----:B0-----:R-:W-:Y:S05]  /*8470*/  @P1 BRA `(.L_x_179) ;  /* 0x0000000000041947 */ /* 0x001fea0003800000 */
[----:B------:R-:W-:Y:S01]  /*8480*/  BPT.TRAP 0x1 ;  /* 0x000000040000795c */ /* 0x000fe20000300000 */
.L_x_179:
[----:B------:R-:W-:Y:S05]  /*8490*/  @P0 BRA `(.L_x_180) ;  /* 0x0000000000040947 */ /* 0x000fea0003800000 */
[----:B------:R-:W-:Y:S01]  /*84a0*/  BPT.TRAP 0x1 ;  /* 0x000000040000795c */ /* 0x000fe20000300000 */
.L_x_180:
[----:B------:R-:W-:Y:S01]  /*84b0*/  R2UR UR15, R23 ;  /* 0x00000000170f72ca */ /* 0x000fe200000e0000 */
[C---:B------:R-:W-:Y:S01]  /*84c0*/  IMAD R23, R6.reuse, 0x1000, R23 ;  /* 0x0000100006177824 */ /* 0x040fe200078e0217 */
[----:B------:R-:W-:Y:S01]  /*84d0*/  R2UR UR9, R21 ;  /* 0x00000000150972ca */ /* 0x000fe200000e0000 */
[----:B------:R-:W-:Y:S01]  /*84e0*/  IMAD R10, R6, 0x2000, R17 ;  /* 0x00002000060a7824 */ /* 0x000fe200078e0211 */
[----:B------:R-:W-:Y:S01]  /*84f0*/  UIADD3 UR4, UP0, UR20, 0xf0, URZ ;  /* 0x000000f014047890 */ /* 0x000fe2000ff1e03f */
[----:B------:R-:W-:Y:S01]  /*8500*/  VIADD R22, R22, 0xffffffff ;  /* 0xffffffff16167836 */ /* 0x000fe20000000000 */
[----:B------:R-:W-:Y:S01]  /*8510*/  R2UR UR5, R23 ;  /* 0x00000000170572ca */ /* 0x000fe200000e0000 */
[----:B------:R-:W-:Y:S01]  /*8520*/  UIADD3 UR24, UP1, UR20, 0x1f0, URZ ;  /* 0x000001f014187890 */ /* 0x000fe2000ff3e03f */
[----:B------:R-:W-:Y:S01]  /*8530*/  R2UR UR8, R10 ;  /* 0x000000000a0872ca */ /* 0x000fe200000e0000 */
[----:B------:R-:W-:Y:S01]  /*8540*/  VIADD R6, R6, 0x1 ;  /* 0x0000000106067836 */ /* 0x000fe20000000000 */
[----:B------:R-:W-:Y:S01]  /*8550*/  R2UR UR11, R19 ;  /* 0x00000000130b72ca */ /* 0x000fe200000e0000 */
[----:B------:R-:W-:Y:S01]  /*8560*/  UIADD3.X UR25, URZ, UR21, URZ, UP1, !UPT ;  /* 0x000000153f197290 */ /* 0x000fe20008ffe43f */
[----:B------:R-:W-:Y:S01]  /*8570*/  R2UR UR10, R20 ;  /* 0x00000000140a72ca */ /* 0x000fe200000e0000 */
[----:B------:R-:W-:Y:S01]  /*8580*/  UMOV UR6, 0x0 ;  /* 0x0000000000067882 */ /* 0x000fe20000000000 */
[----:B------:R-:W-:Y:S01]  /*8590*/  R2UR UR12, R4 ;  /* 0x00000000040c72ca */ /* 0x000fe200000e0000 */
[----:B------:R-:W-:Y:S01]  /*85a0*/  UMOV UR7, 0x10000000 ;  /* 0x1000000000077882 */ /* 0x000fe20000000000 */
[----:B------:R-:W-:Y:S01]  /*85b0*/  R2UR UR19, R18 ;  /* 0x00000000121372ca */ /* 0x000fe200000e0000 */
[----:B------:R-:W-:Y:S01]  /*85c0*/  UMOV UR23, 0x30000 ;  /* 0x0003000000177882 */ /* 0x000fe20000000000 */
[----:B------:R-:W-:Y:S01]  /*85d0*/  ISETP.GT.AND P4, PT, R22, 0x1, PT ;  /* 0x000000011600780c */ /* 0x000fe20003f84270 */
[----:B------:R-:W-:Y:S01]  /*85e0*/  UIADD3 UR14, UR5, 0x100, URZ ;  /* 0x00000100050e7890 */ /* 0x000fe2000fffe03f */
[----:B------:R-:W-:Y:S01]  /*85f0*/  ISETP.NE.AND P1, PT, R6, 0x3, PT ;  /* 0x000000030600780c */ /* 0x000fe20003f25270 */
[----:B------:R-:W-:Y:S01]  /*8600*/  UIADD3.X UR5, URZ, UR21, URZ, UP0, !UPT ;  /* 0x000000153f057290 */ /* 0x000fe200087fe43f */
[----:B------:R-:W-:Y:S01]  /*8610*/  VIADD R20, R20, 0x40 ;  /* 0x0000004014147836 */ /* 0x000fe20000000000 */
[----:B------:R-:W-:Y:S01]  /*8620*/  UIADD3 UR15, UR15, 0x3100, UR8 ;  /* 0x000031000f0f7890 */ /* 0x000fe2000fffe008 */
[----:B------:R-:W-:-:S02]  /*8630*/  SEL R10, RZ, 0x1, P1 ;  /* 0x00000001ff0a7807 */ /* 0x000fc40000800000 */
[----:B------:R-:W-:Y:S01]  /*8640*/  UMOV UR8, UR14 ;  /* 0x0000000e00087c82 */ /* 0x000fe20008000000 */
[----:B------:R-:W-:Y:S02]  /*8650*/  SEL R6, R6, RZ, P1 ;  /* 0x000000ff06067207 */ /* 0x000fe40000800000 */
[----:B------:R-:W-:Y:S01]  /*8660*/  LOP3.LUT R5, R5, R10, RZ, 0x3c, !PT ;  /* 0x0000000a05057212 */ /* 0x000fe200078e3cff */
[----:B------:R0:W-:Y:S02]  /*8670*/  UTMALDG.3D [UR8], [UR4], desc[UR6] ;  /* 0x00000608040075b4 */ /* 0x0001e40008011000 */
[----:B0-----:R-:W-:Y:S01]  /*8680*/  UMOV UR11, UR19 ;  /* 0x00000013000b7c82 */ /* 0x001fe20008000000 */
[----:B------:R-:W-:Y:S02]  /*8690*/  UMOV UR8, UR15 ;  /* 0x0000000f00087c82 */ /* 0x000fe40008000000 */
[----:B------:R0:W-:Y:S02]  /*86a0*/  UTMALDG.3D.MULTICAST [UR8], [UR24], UR23, desc[UR6] ;  /* 0x00000608180073b4 */ /* 0x0001e40008011817 */
[----:B0-----:R-:W-:Y:S05]  /*86b0*/  @P4 BRA `(.L_x_181) ;  /* 0xfffffffc00404947 */ /* 0x001fea000383ffff */
.L_x_177:
[----:B------:R-:W-:Y:S05]  /*86c0*/  BSYNC B1 ;  /* 0x0000000000017941 */ /* 0x000fea0003800000 */
.L_x_176:
[----:B------:R-:W-:Y:S01]  /*86d0*/  LOP3.LUT P5, RZ, R15, 0xff, RZ, 0xc0, !PT ;  /* 0x000000ff0fff7812 */ /* 0x000fe200078ac0ff */
[----:B------:R-:W-:Y:S01]  /*86e0*/  VIADD R6, R13, UR13 ;  /* 0x0000000d0d067c36 */ /* 0x000fe20008000000 */
[----:B------:R-:W-:Y:S01]  /*86f0*/  ULDC.64 UR4, c[0x0][0x650] ;  /* 0x0001940000047ab9 */ /* 0x000fe20000000a00 */
[----:B------:R-:W-:Y:S01]  /*8700*/  IMAD.U32 R11, RZ, RZ, UR13 ;  /* 0x0000000dff0b7e24 */ /* 0x000fe2000f8e00ff */
[----:B------:R-:W-:Y:S01]  /*8710*/  UISETP.GE.U32.AND UP0, UPT, UR13, 0x3, UPT ;  /* 0x000000030d00788c */ /* 0x000fe2000bf06070 */
[----:B------:R-:W-:Y:S01]  /*8720*/  BSSY B1, `(.L_x_182) ;  /* 0x000006c000017945 */ /* 0x000fe20003800000 */
[----:B------:R-:W-:Y:S02]  /*8730*/  ISETP.GT.U32.AND P1, PT, R6, 0x2, PT ;  /* 0x000000020600780c */ /* 0x000fe40003f24070 */
[----:B------:R-:W-:Y:S02]  /*8740*/  PRMT R15, RZ, 0x7610, R15 ;  /* 0x00007610ff0f7816 */ /* 0x000fe4000000000f */
[----:B------:R-:W-:-:S02]  /*8750*/  ISETP.LT.U32.AND P1, PT, R11, 0x3, P1 ;  /* 0x000000030b00780c */ /* 0x000fc40000f21070 */
[----:B------:R-:W-:Y:S01]  /*8760*/  PLOP3.LUT P4, PT, PT, PT, UP0, 0x80, 0x0 ;  /* 0x000000000000781c */ /* 0x000fe20003f8f008 */
[----:B------:R-:W0:Y:S01]  /*8770*/  @P5 S2R R5, SR_CgaCtaId ;  /* 0x0000000000055919 */ /* 0x000e220000008800 */
[----:B------:R-:W-:-:S04]  /*8780*/  @P5 MOV R4, 0x400 ;  /* 0x0000040000045802 */ /* 0x000fc80000000f00 */
[----:B0-----:R-:W-:Y:S01]  /*8790*/  @P5 LEA R10, R5, R4, 0x18 ;  /* 0x00000004050a5211 */ /* 0x001fe200078ec0ff */
[----:B------:R-:W-:-:S03]  /*87a0*/  IMAD.WIDE.U32 R4, R6, -0x55555555, RZ ;  /* 0xaaaaaaab06047825 */ /* 0x000fc600078e00ff */
[----:B------:R0:W-:Y:S01]  /*87b0*/  @P5 SYNCS.ARRIVE.TRANS64.A1T0 RZ, [R10+URZ+0x68], RZ ;  /* 0x000068ff0aff59a7 */ /* 0x0001e2000810003f */
[----:B------:R-:W-:Y:S01]  /*87c0*/  IADD3 R2, P5, R2, R8, RZ ;  /* 0x0000000802027210 */ /* 0x000fe20007fbe0ff */
[----:B------:R-:W-:Y:S01]  /*87d0*/  IMAD.MOV.U32 R4, RZ, RZ, -0x1 ;  /* 0xffffffffff047424 */ /* 0x000fe200078e00ff */
[----:B------:R-:W-:Y:S02]  /*87e0*/  SHF.R.U32.HI R11, RZ, 0x1, R5 ;  /* 0x00000001ff0b7819 */ /* 0x000fe40000011605 */
[----:B------:R-:W-:Y:S01]  /*87f0*/  SEL R5, RZ, 0x1, !P1 ;  /* 0x00000001ff057807 */ /* 0x000fe20004800000 */
[----:B------:R-:W-:Y:S01]  /*8800*/  IMAD.X R3, R3, 0x1, R0, P5 ;  /* 0x0000000103037824 */ /* 0x000fe200028e0600 */
[----:B------:R-:W-:Y:S01]  /*8810*/  ISETP.GE.U32.AND P1, PT, R2, UR4, PT ;  /* 0x0000000402007c0c */ /* 0x000fe2000bf26070 */
[----:B------:R-:W-:Y:S01]  /*8820*/  IMAD R13, R11, -0x3, R6 ;  /* 0xfffffffd0b0d7824 */ /* 0x000fe200078e0206 */
[----:B------:R-:W-:Y:S01]  /*8830*/  LOP3.LUT R12, R12, R5, RZ, 0x3c, !PT ;  /* 0x000000050c0c7212 */ /* 0x000fe200078e3cff */
[----:B------:R-:W-:Y:S01]  /*8840*/  IMAD.MOV.U32 R6, RZ, RZ, -0x1 ;  /* 0xffffffffff067424 */ /* 0x000fe200078e00ff */
[----:B------:R-:W-:Y:S01]  /*8850*/  ISETP.GE.U32.AND.EX P1, PT, R3, UR5, PT, P1 ;  /* 0x0000000503007c0c */ /* 0x000fe2000bf26110 */
[----:B------:R-:W-:Y:S01]  /*8860*/  IMAD.MOV.U32 R5, RZ, RZ, -0x1 ;  /* 0xffffffffff057424 */ /* 0x000fe200078e00ff */
[----:B------:R-:W-:-:S02]  /*8870*/  @P4 LOP3.LUT R12, R12, 0x1, R11, 0x78, !PT ;  /* 0x000000010c0c4812 */ /* 0x000fc400078e780b */
[----:B0-----:R-:W-:-:S09]  /*8880*/  PRMT R10, RZ, 0x7610, R10 ;  /* 0x00007610ff0a7816 */ /* 0x001fd2000000000a */
[----:B------:R-:W-:Y:S05]  /*8890*/  @P1 BRA `(.L_x_183) ;  /* 0x0000000400501947 */ /* 0x000fea0003800000 */
[----:B------:R-:W0:Y:S01]  /*88a0*/  S2R R6, SR_CTAID.X ;  /* 0x0000000000067919 */ /* 0x000e220000002500 */
[----:B------:R-:W-:Y:S01]  /*88b0*/  ULDC.64 UR4, c[0x0][0x628] ;  /* 0x00018a0000047ab9 */ /* 0x000fe20000000a00 */
[----:B------:R-:W-:Y:S01]  /*88c0*/  ULDC UR7, c[0x0][0x630] ;  /* 0x00018c0000077ab9 */ /* 0x000fe20000000800 */
[----:B------:R-:W-:Y:S01]  /*88d0*/  ISETP.NE.U32.AND P1, PT, RZ, UR4, PT ;  /* 0x00000004ff007c0c */ /* 0x000fe2000bf25070 */
[----:B------:R-:W1:Y:S01]  /*88e0*/  S2R R19, SR_CTAID.Y ;  /* 0x0000000000137919 */ /* 0x000e620000002600 */
[----:B------:R-:W-:Y:S01]  /*88f0*/  ULDC UR8, c[0x0][0x150] ;  /* 0x0000540000087ab9 */ /* 0x000fe20000000800 */
[----:B------:R-:W-:Y:S01]  /*8900*/  IMAD.MOV.U32 R4, RZ, RZ, R2 ;  /* 0x000000ffff047224 */ /* 0x000fe200078e0002 */
[----:B------:R-:W-:Y:S01]  /*8910*/  ISETP.NE.AND.EX P1, PT, RZ, UR5, PT, P1 ;  /* 0x00000005ff007c0c */ /* 0x000fe2000bf25310 */
[----:B------:R-:W-:Y:S01]  /*8920*/  IMAD.MOV.U32 R5, RZ, RZ, R3 ;  /* 0x000000ffff057224 */ /* 0x000fe200078e0003 */
[----:B0-----:R-:W-:-:S11]  /*8930*/  I2FP.F32.U32 R20, R6 ;  /* 0x0000000600147245 */ /* 0x001fd60000201000 */
[----:B------:R-:W-:Y:S05]  /*8940*/  @!P1 BRA `(.L_x_184) ;  /* 0x0000000000289947 */ /* 0x000fea0003800000 */
[----:B------:R-:W-:Y:S02]  /*8950*/  ULDC UR6, c[0x0][0x634] ;  /* 0x00018d0000067ab9 */ /* 0x000fe40000000800 */
[----:B------:R-:W-:-:S05]  /*8960*/  IADD3 R5, P1, R2, UR6, RZ ;  /* 0x0000000602057c10 */ /* 0x000fca000ff3e0ff */
[----:B------:R-:W-:-:S04]  /*8970*/  IMAD.X R21, RZ, RZ, R3, P1 ;  /* 0x000000ffff157224 */ /* 0x000fc800008e0603 */
[----:B------:R-:W-:-:S04]  /*8980*/  IMAD.WIDE.U32 R10, R21, UR4, RZ ;  /* 0x00000004150a7c25 */ /* 0x000fc8000f8e00ff */
[----:B------:R-:W-:-:S04]  /*8990*/  IMAD.WIDE.U32 R10, P1, R5, UR5, R10 ;  /* 0x00000005050a7c25 */ /* 0x000fc8000f82000a */
[----:B------:R-:W-:-:S04]  /*89a0*/  IMAD.WIDE.U32 R4, R5, UR4, RZ ;  /* 0x0000000405047c25 */ /* 0x000fc8000f8e00ff */
[----:B------:R-:W-:Y:S01]  /*89b0*/  IMAD.MOV.U32 R4, RZ, RZ, R11 ;  /* 0x000000ffff047224 */ /* 0x000fe200078e000b */
[----:B------:R-:W-:Y:S01]  /*89c0*/  IADD3 RZ, P4, R5, R10, RZ ;  /* 0x0000000a05ff7210 */ /* 0x000fe20007f9e0ff */
[----:B------:R-:W-:-:S04]  /*89d0*/  IMAD.X R5, RZ, RZ, RZ, P1 ;  /* 0x000000ffff057224 */ /* 0x000fc800008e06ff */
[----:B------:R-:W-:-:S08]  /*89e0*/  IMAD.WIDE.U32.X R4, R21, UR5, R4, P4 ;  /* 0x0000000515047c25 */ /* 0x000fd0000a0e0404 */
.L_x_184:
[--C-:B------:R-:W-:Y:S01]  /*89f0*/  SHF.R.U64 R18, R4, UR7, R5.reuse ;  /* 0x0000000704127c19 */ /* 0x100fe20008001205 */
[----:B------:R-:W-:Y:S01]  /*8a00*/  FMUL R20, R20, UR8 ;  /* 0x0000000814147c20 */ /* 0x000fe20008400000 */
[----:B------:R-:W0:Y:S01]  /*8a10*/  LDC R21, c[0x0][0x144] ;  /* 0x00005100ff157b82 */ /* 0x000e220000000800 */
[----:B-1----:R-:W-:Y:S01]  /*8a20*/  I2FP.F32.U32 R10, R19 ;  /* 0x00000013000a7245 */ /* 0x002fe20000201000 */
[----:B------:R-:W-:Y:S01]  /*8a30*/  ULDC UR6, c[0x0][0x154] ;  /* 0x0000550000067ab9 */ /* 0x000fe20000000800 */
[----:B------:R-:W-:Y:S01]  /*8a40*/  SHF.R.U32.HI R4, RZ, UR7, R5 ;  /* 0x00000007ff047c19 */ /* 0x000fe20008011605 */
[----:B------:R-:W-:Y:S01]  /*8a50*/  ULDC.64 UR4, c[0x0][0x620] ;  /* 0x0001880000047ab9 */ /* 0x000fe20000000a00 */
[----:B------:R-:W-:Y:S01]  /*8a60*/  IADD3 R5, P1, RZ, -R18, RZ ;  /* 0x80000012ff057210 */ /* 0x000fe20007f3e0ff */
[----:B------:R-:W1:Y:S01]  /*8a70*/  F2I.U32.TRUNC.NTZ R20, R20 ;  /* 0x0000001400147305 */ /* 0x000e62000020f000 */
[----:B------:R-:W-:Y:S01]  /*8a80*/  FMUL R10, R10, UR6 ;  /* 0x000000060a0a7c20 */ /* 0x000fe20008400000 */
[----:B------:R-:W2:Y:S01]  /*8a90*/  LDC R22, c[0x0][0x148] ;  /* 0x00005200ff167b82 */ /* 0x000ea20000000800 */
[----:B------:R-:W-:Y:S01]  /*8aa0*/  ULDC.64 UR6, c[0x0][0x640] ;  /* 0x0001900000067ab9 */ /* 0x000fe20000000a00 */
[----:B------:R-:W-:Y:S01]  /*8ab0*/  IMAD.X R4, RZ, RZ, ~R4, P1 ;  /* 0x000000ffff047224 */ /* 0x000fe200008e0e04 */
[----:B------:R-:W-:-:S03]  /*8ac0*/  ISETP.NE.U32.AND P1, PT, RZ, UR6, PT ;  /* 0x00000006ff007c0c */ /* 0x000fc6000bf25070 */
[----:B------:R-:W-:Y:S01]  /*8ad0*/  IMAD R4, R4, UR4, RZ ;  /* 0x0000000404047c24 */ /* 0x000fe2000f8e02ff */
[----:B------:R-:W3:Y:S01]  /*8ae0*/  F2I.U32.TRUNC.NTZ R10, R10 ;  /* 0x0000000a000a7305 */ /* 0x000ee2000020f000 */
[----:B------:R-:W-:Y:S02]  /*8af0*/  ISETP.NE.AND.EX P1, PT, RZ, UR7, PT, P1 ;  /* 0x00000007ff007c0c */ /* 0x000fe4000bf25310 */
[C---:B------:R-:W-:Y:S02]  /*8b00*/  IMAD R11, R5.reuse, UR5, R4 ;  /* 0x00000005050b7c24 */ /* 0x040fe4000f8e0204 */
[----:B------:R-:W-:Y:S01]  /*8b10*/  IMAD.WIDE.U32 R4, R5, UR4, R2 ;  /* 0x0000000405047c25 */ /* 0x000fe2000f8e0002 */
[----:B------:R-:W-:-:S03]  /*8b20*/  ULDC UR4, c[0x0][0x618] ;  /* 0x0001860000047ab9 */ /* 0x000fc60000000800 */
[----:B-1----:R-:W-:Y:S02]  /*8b30*/  IMAD.MOV R20, RZ, RZ, -R20 ;  /* 0x000000ffff147224 */ /* 0x002fe400078e0a14 */
[----:B------:R-:W-:Y:S02]  /*8b40*/  IMAD.IADD R5, R5, 0x1, R11 ;  /* 0x0000000105057824 */ /* 0x000fe400078e020b */
[----:B0-----:R-:W-:-:S03]  /*8b50*/  IMAD R6, R21, R20, R6 ;  /* 0x0000001415067224 */ /* 0x001fc600078e0206 */
[--C-:B------:R-:W-:Y:S01]  /*8b60*/  SHF.R.U64 R20, R4, UR4, R5.reuse ;  /* 0x0000000404147c19 */ /* 0x100fe20008001205 */
[----:B---3--:R-:W-:Y:S01]  /*8b70*/  IMAD.MOV R4, RZ, RZ, -R10 ;  /* 0x000000ffff047224 */ /* 0x008fe200078e0a0a */
[----:B------:R-:W-:Y:S01]  /*8b80*/  SHF.R.U32.HI R5, RZ, UR4, R5 ;  /* 0x00000004ff057c19 */ /* 0x000fe20008011605 */
[----:B------:R-:W-:Y:S02]  /*8b90*/  ULDC UR4, c[0x0][0x608] ;  /* 0x0001820000047ab9 */ /* 0x000fe40000000800 */
[----:B--2---:R-:W-:Y:S01]  /*8ba0*/  @P2 IMAD R6, R22, R4, R19 ;  /* 0x0000000416062224 */ /* 0x004fe200078e0213 */
[--C-:B------:R-:W-:Y:S02]  /*8bb0*/  SHF.R.U64 R22, R20, UR4, R5.reuse ;  /* 0x0000000414167c19 */ /* 0x100fe40008001205 */
[----:B------:R-:W-:Y:S01]  /*8bc0*/  SHF.R.U32.HI R5, RZ, UR4, R5 ;  /* 0x00000004ff057c19 */ /* 0x000fe20008011605 */
[----:B------:R-:W-:-:S03]  /*8bd0*/  ULDC UR4, c[0x0][0x658] ;  /* 0x0001960000047ab9 */ /* 0x000fc60000000800 */
[--C-:B------:R-:W-:Y:S02]  /*8be0*/  SHF.R.U64 R19, R22, UR4, R5.reuse ;  /* 0x0000000416137c19 */ /* 0x100fe40008001205 */
[----:B------:R-:W-:-:S03]  /*8bf0*/  SHF.R.U32.HI R21, RZ, UR4, R5 ;  /* 0x00000004ff157c19 */ /* 0x000fc60008011605 */
[----:B------:R-:W-:Y:S02]  /*8c00*/  IMAD.MOV.U32 R10, RZ, RZ, R19 ;  /* 0x000000ffff0a7224 */ /* 0x000fe400078e0013 */
[----:B------:R-:W-:Y:S01]  /*8c10*/  IMAD.MOV.U32 R5, RZ, RZ, R21 ;  /* 0x000000ffff057224 */ /* 0x000fe200078e0015 */
[----:B------:R-:W-:Y:S06]  /*8c20*/  @!P1 BRA `(.L_x_185) ;  /* 0x00000000002c9947 */ /* 0x000fec0003800000 */
        /* <DEDUP_REMOVED lines=9> */
[----:B------:R-:W-:-:S04]  /*8cc0*/  IMAD.WIDE.U32.X R4, R21, UR7, R4, P4 ;  /* 0x0000000715047c25 */ /* 0x000fc8000a0e0404 */
[----:B------:R-:W-:-:S07]  /*8cd0*/  IMAD.MOV.U32 R10, RZ, RZ, R4 ;  /* 0x000000ffff0a7224 */ /* 0x000fce00078e0004 */
.L_x_185:
[----:B------:R-:W-:Y:S01]  /*8ce0*/  ULDC UR4, c[0x0][0x648] ;  /* 0x0001920000047ab9 */ /* 0x000fe20000000800 */
[----:B------:R-:W-:Y:S01]  /*8cf0*/  LOP3.LUT R4, R22, UR17, RZ, 0xc0, !PT ;  /* 0x0000001116047c12 */ /* 0x000fe2000f8ec0ff */
[----:B------:R-:W-:Y:S01]  /*8d00*/  ULDC UR5, c[0x0][0x610] ;  /* 0x0001840000057ab9 */ /* 0x000fe20000000800 */
[----:B------:R-:W-:Y:S01]  /*8d10*/  SHF.R.U64 R5, R10, UR4, R5 ;  /* 0x000000040a057c19 */ /* 0x000fe20008001205 */
[----:B------:R-:W-:Y:S01]  /*8d20*/  ULDC UR4, c[0x0][0x638] ;  /* 0x00018e0000047ab9 */ /* 0x000fe20000000800 */
[----:B------:R-:W-:-:S03]  /*8d30*/  LOP3.LUT R20, R20, UR16, RZ, 0xc0, !PT ;  /* 0x0000001014147c12 */ /* 0x000fc6000f8ec0ff */
[----:B------:R-:W-:Y:S02]  /*8d40*/  IMAD.MOV R10, RZ, RZ, -R5 ;  /* 0x000000ffff0a7224 */ /* 0x000fe400078e0a05 */
[----:B------:R-:W-:Y:S02]  /*8d50*/  IMAD R5, R5, UR18, R4 ;  /* 0x0000001205057c24 */ /* 0x000fe4000f8e0204 */
[----:B------:R-:W-:Y:S01]  /*8d60*/  IMAD R19, R10, UR4, R19 ;  /* 0x000000040a137c24 */ /* 0x000fe2000f8e0213 */
[----:B------:R-:W-:Y:S01]  /*8d70*/  ULDC UR4, c[0x0][0x600] ;  /* 0x0001800000047ab9 */ /* 0x000fe20000000800 */
[----:B------:R-:W-:Y:S02]  /*8d80*/  IMAD R6, R5, UR5, R6 ;  /* 0x0000000505067c24 */ /* 0x000fe4000f8e0206 */
[----:B------:R-:W-:Y:S02]  /*8d90*/  IMAD R19, R19, UR4, R20 ;  /* 0x0000000413137c24 */ /* 0x000fe4000f8e0214 */
[----:B------:R-:W-:-:S02]  /*8da0*/  IMAD.MOV.U32 R10, RZ, RZ, 0x1 ;  /* 0x00000001ff0a7424 */ /* 0x000fc400078e00ff */
[----:B------:R-:W-:Y:S01]  /*8db0*/  IMAD.MOV.U32 R4, RZ, RZ, R18 ;  /* 0x000000ffff047224 */ /* 0x000fe200078e0012 */
[----:B------:R-:W-:Y:S02]  /*8dc0*/  SEL R5, R19, R6, !P2 ;  /* 0x0000000613057207 */ /* 0x000fe40005000000 */
[----:B------:R-:W-:-:S07]  /*8dd0*/  SEL R6, R6, R19, !P2 ;  /* 0x0000001306067207 */ /* 0x000fce0005000000 */
.L_x_183:
[----:B------:R-:W-:Y:S05]  /*8de0*/  BSYNC B1 ;  /* 0x0000000000017941 */ /* 0x000fea0003800000 */
.L_x_182:
[----:B------:R-:W-:-:S13]  /*8df0*/  LOP3.LUT P1, RZ, R10, 0xff, RZ, 0xc0, !PT ;  /* 0x000000ff0aff7812 */ /* 0x000fda000782c0ff */
[----:B------:R-:W-:Y:S05]  /*8e00*/  @P1 BRA `(.L_x_186) ;  /* 0xfffffff400381947 */ /* 0x000fea000383ffff */
[----:B------:R-:W-:Y:S05]  /*8e10*/  BSYNC B0 ;  /* 0x0000000000007941 */ /* 0x000fea0003800000 */
.L_x_174:
[----:B------:R-:W-:-:S03]  /*8e20*/  UMOV UR4, 0xffffffff ;  /* 0xffffffff00047882 */ /* 0x000fc60000000000 */
[----:B------:R-:W-:Y:S05]  /*8e30*/  BRA.DIV UR4, `(.L_x_187) ;  /* 0x0000000604287947 */ /* 0x000fea000b800000 */
[----:B------:R-:W-:-:S13]  /*8e40*/  ELECT P0, URZ, PT ;  /* 0x00000000003f782f */ /* 0x000fda0003800000 */
.L_x_202:
[----:B------:R-:W-:Y:S04]  /*8e50*/  BSSY B0, `(.L_x_188) ;  /* 0x0000022000007945 */ /* 0x000fe80003800000 */
[----:B------:R-:W-:Y:S05]  /*8e60*/  @!P0 BRA `(.L_x_189) ;  /* 0x0000000000808947 */ /* 0x000fea0003800000 */
[----:B------:R-:W-:-:S04]  /*8e70*/  LOP3.LUT R7, R7, 0x2, RZ, 0xfc, !PT ;  /* 0x0000000207077812 */ /* 0x000fc800078efcff */
[----:B------:R-:W-:-:S13]  /*8e80*/  ISETP.NE.AND P0, PT, R7, 0x3, PT ;  /* 0x000000030700780c */ /* 0x000fda0003f05270 */
[----:B------:R-:W-:Y:S05]  /*8e90*/  @!P0 BRA `(.L_x_190) ;  /* 0x0000000000048947 */ /* 0x000fea0003800000 */
[----:B------:R-:W-:Y:S01]  /*8ea0*/  BPT.TRAP 0x1 ;  /* 0x000000040000795c */ /* 0x000fe20000300000 */
.L_x_190:
[----:B------:R-:W0:Y:S01]  /*8eb0*/  S2R R3, SR_CgaCtaId ;  /* 0x0000000000037919 */ /* 0x000e220000008800 */
[----:B------:R-:W-:Y:S02]  /*8ec0*/  MOV R0, 0x400 ;  /* 0x0000040000007802 */ /* 0x000fe40000000f00 */
[----:B------:R-:W-:Y:S02]  /*8ed0*/  SHF.L.U32 R2, R12, 0x1f, RZ ;  /* 0x0000001f0c027819 */ /* 0x000fe400000006ff */
[----:B0-----:R-:W-:-:S05]  /*8ee0*/  LEA R0, R3, R0, 0x18 ;  /* 0x0000000003007211 */ /* 0x001fca00078ec0ff */
[----:B------:R-:W-:-:S04]  /*8ef0*/  VIADD R0, R0, 0x18 ;  /* 0x0000001800007836 */ /* 0x000fc80000000000 */
[C---:B------:R-:W-:Y:S02]  /*8f00*/  IMAD R7, R13.reuse, 0x8, R0 ;  /* 0x000000080d077824 */ /* 0x040fe400078e0200 */
[----:B------:R-:W-:Y:S02]  /*8f10*/  VIADD R13, R13, 0x1 ;  /* 0x000000010d0d7836 */ /* 0x000fe40000000000 */
[----:B------:R-:W0:Y:S03]  /*8f20*/  SYNCS.PHASECHK.TRANS64.TRYWAIT P0, [R7+URZ], R2 ;  /* 0x00000002070075a7 */ /* 0x000e26000800017f */
[----:B------:R-:W-:-:S04]  /*8f30*/  ISETP.NE.AND P1, PT, R13, 0x3, PT ;  /* 0x000000030d00780c */ /* 0x000fc80003f25270 */
[----:B------:R-:W-:Y:S02]  /*8f40*/  SEL R3, RZ, 0x1, P1 ;  /* 0x00000001ff037807 */ /* 0x000fe40000800000 */
[----:B------:R-:W-:Y:S02]  /*8f50*/  SEL R13, R13, RZ, P1 ;  /* 0x000000ff0d0d7207 */ /* 0x000fe40000800000 */
[----:B------:R-:W-:-:S03]  /*8f60*/  LOP3.LUT R9, R12, R3, RZ, 0x3c, !PT ;  /* 0x000000030c097212 */ /* 0x000fc600078e3cff */
[----:B------:R-:W-:Y:S01]  /*8f70*/  IMAD R6, R13, 0x8, R0 ;  /* 0x000000080d067824 */ /* 0x000fe200078e0200 */
[----:B------:R-:W-:Y:S01]  /*8f80*/  SHF.L.U32 R5, R9, 0x1f, RZ ;  /* 0x0000001f09057819 */ /* 0x000fe200000006ff */
[----:B0-----:R-:W-:Y:S06]  /*8f90*/  @!P0 BRA `(.L_x_191) ;  /* 0x0000000000f48947 */ /* 0x001fec0003800000 */
.L_x_203:
[----:B------:R-:W1:Y:S01]  /*8fa0*/  SYNCS.PHASECHK.TRANS64.TRYWAIT P0, [R6+URZ], R5 ;  /* 0x00000005060075a7 */ /* 0x000e62000800017f */
[----:B0-----:R-:W-:-:S05]  /*8fb0*/  VIADD R2, R13, 0x1 ;  /* 0x000000010d027836 */ /* 0x001fca0000000000 */
[----:B------:R-:W-:-:S04]  /*8fc0*/  ISETP.NE.AND P1, PT, R2, 0x3, PT ;  /* 0x000000030200780c */ /* 0x000fc80003f25270 */
[----:B------:R-:W-:Y:S02]  /*8fd0*/  SEL R4, RZ, 0x1, P1 ;  /* 0x00000001ff047807 */ /* 0x000fe40000800000 */
[----:B------:R-:W-:Y:S02]  /*8fe0*/  SEL R3, R2, RZ, P1 ;  /* 0x000000ff02037207 */ /* 0x000fe40000800000 */
[----:B------:R-:W-:Y:S01]  /*8ff0*/  LOP3.LUT R4, R9, R4, RZ, 0x3c, !PT ;  /* 0x0000000409047212 */ /* 0x000fe200078e3cff */
[----:B-1----:R-:W-:Y:S06]  /*9000*/  @!P0 BRA `(.L_x_192) ;  /* 0x0000000000ec8947 */ /* 0x002fec0003800000 */
.L_x_204:
[----:B------:R-:W-:Y:S01]  /*9010*/  IMAD R3, R3, 0x8, R0 ;  /* 0x0000000803037824 */ /* 0x000fe200078e0200 */
[----:B------:R-:W-:-:S07]  /*9020*/  SHF.L.U32 R0, R4, 0x1f, RZ ;  /* 0x0000001f04007819 */ /* 0x000fce00000006ff */
.L_x_193:
[----:B-1----:R1:W2:Y:S02]  /*9030*/  SYNCS.PHASECHK.TRANS64.TRYWAIT P0, [R3+URZ], R0 ;  /* 0x00000000030075a7 */ /* 0x0022a4000800017f */
[----:B--2---:R-:W-:Y:S05]  /*9040*/  @!P0 NANOSLEEP.SYNCS 0x989680 ;  /* 0x009896800000895d */ /* 0x004fea0003900000 */
[----:B------:R-:W2:Y:S02]  /*9050*/  @!P0 SYNCS.PHASECHK.TRANS64 P0, [R3+URZ], R0 ;  /* 0x00000000030085a7 */ /* 0x000ea4000800007f */
[----:B--2---:R-:W-:Y:S05]  /*9060*/  @!P0 BRA `(.L_x_193) ;  /* 0xfffffffc00f08947 */ /* 0x004fea000383ffff */
.L_x_189:
[----:B------:R-:W-:Y:S05]  /*9070*/  BSYNC B0 ;  /* 0x0000000000007941 */ /* 0x000fea0003800000 */
.L_x_188:
[----:B------:R-:W-:Y:S05]  /*9080*/  EXIT ;  /* 0x000000000000794d */ /* 0x000fea0003800000 */
.L_x_19:
[----:B0-----:R-:W-:-:S04]  /*9090*/  IMAD.U32 R19, RZ, RZ, UR15 ;  /* 0x0000000fff137e24 */ /* 0x001fc8000f8e00ff */
[----:B------:R0:W1:Y:S03]  /*90a0*/  SYNCS.PHASECHK.TRANS64.TRYWAIT P0, [R19+URZ+-0x8], R18 ;  /* 0xfffff812130075a7 */ /* 0x000066000800017f */
[----:B-1----:R-:W-:Y:S05]  /*90b0*/  @!P0 NANOSLEEP.SYNCS 0x989680 ;  /* 0x009896800000895d */ /* 0x002fea0003900000 */
[----:B------:R-:W1:Y:S02]  /*90c0*/  @!P0 SYNCS.PHASECHK.TRANS64 P0, [R19+URZ+-0x8], R18 ;  /* 0xfffff812130085a7 */ /* 0x000e64000800007f */
[----:B-1----:R-:W-:Y:S05]  /*90d0*/  @!P0 BRA `(.L_x_19) ;  /* 0xfffffffc00ec8947 */ /* 0x002fea000383ffff */
[----:B------:R-:W-:Y:S05]  /*90e0*/  BRA `(.L_x_194) ;  /* 0xffffff8400607947 */ /* 0x000fea000383ffff */
.L_x_24:
[----:B-1----:R-:W-:-:S04]  /*90f0*/  IMAD.U32 R19, RZ, RZ, UR6 ;  /* 0x00000006ff137e24 */ /* 0x002fc8000f8e00ff */
[----:B------:R1:W4:Y:S03]  /*9100*/  SYNCS.PHASECHK.TRANS64.TRYWAIT P0, [R19+URZ], R18 ;  /* 0x00000012130075a7 */ /* 0x000326000800017f */
[----:B----4-:R-:W-:Y:S05]  /*9110*/  @!P0 NANOSLEEP.SYNCS 0x989680 ;  /* 0x009896800000895d */ /* 0x010fea0003900000 */
[----:B------:R-:W4:Y:S02]  /*9120*/  @!P0 SYNCS.PHASECHK.TRANS64 P0, [R19+URZ], R18 ;  /* 0x00000012130085a7 */ /* 0x000f24000800007f */
[----:B----4-:R-:W-:Y:S05]  /*9130*/  @!P0 BRA `(.L_x_24) ;  /* 0xfffffffc00ec8947 */ /* 0x010fea000383ffff */
[----:B------:R-:W-:Y:S05]  /*9140*/  BRA `(.L_x_23) ;  /* 0xffffff88008c7947 */ /* 0x000fea000383ffff */
.L_x_30:
[----:B-1----:R-:W-:-:S04]  /*9150*/  IMAD.U32 R21, RZ, RZ, UR9 ;  /* 0x00000009ff157e24 */ /* 0x002fc8000f8e00ff */
[----:B------:R1:W4:Y:S03]  /*9160*/  SYNCS.PHASECHK.TRANS64.TRYWAIT P0, [R21+URZ], R20 ;  /* 0x00000014150075a7 */ /* 0x000326000800017f */
[----:B----4-:R-:W-:Y:S05]  /*9170*/  @!P0 NANOSLEEP.SYNCS 0x989680 ;  /* 0x009896800000895d */ /* 0x010fea0003900000 */
[----:B------:R-:W4:Y:S02]  /*9180*/  @!P0 SYNCS.PHASECHK.TRANS64 P0, [R21+URZ], R20 ;  /* 0x00000014150085a7 */ /* 0x000f24000800007f */
[----:B----4-:R-:W-:Y:S05]  /*9190*/  @!P0 BRA `(.L_x_30) ;  /* 0xfffffffc00ec8947 */ /* 0x010fea000383ffff */
[----:B------:R-:W-:Y:S05]  /*91a0*/  BRA `(.L_x_29) ;  /* 0xffffff9000c47947 */ /* 0x000fea000383ffff */
.L_x_38:
[----:B0-----:R-:W-:-:S04]  /*91b0*/  IMAD.U32 R19, RZ, RZ, UR15 ;  /* 0x0000000fff137e24 */ /* 0x001fc8000f8e00ff */
[----:B------:R0:W1:Y:S03]  /*91c0*/  SYNCS.PHASECHK.TRANS64.TRYWAIT P0, [R19+URZ+0x8], R18 ;  /* 0x00000812130075a7 */ /* 0x000066000800017f */
[----:B-1----:R-:W-:Y:S05]  /*91d0*/  @!P0 NANOSLEEP.SYNCS 0x989680 ;  /* 0x009896800000895d */ /* 0x002fea0003900000 */
[----:B------:R-:W1:Y:S02]  /*91e0*/  @!P0 SYNCS.PHASECHK.TRANS64 P0, [R19+URZ+0x8], R18 ;  /* 0x00000812130085a7 */ /* 0x000e64000800007f */
[----:B-1----:R-:W-:Y:S05]  /*91f0*/  @!P0 BRA `(.L_x_38) ;  /* 0xfffffffc00ec8947 */ /* 0x002fea000383ffff */
[----:B------:R-:W-:Y:S05]  /*9200*/  BRA `(.L_x_195) ;  /* 0xffffffa000307947 */ /* 0x000fea000383ffff */
.L_x_175:
[----:B------:R-:W-:Y:S01]  /*9210*/  BSSY B1, `(.L_x_196) ;  /* 0x0000006000017945 */ /* 0x000fe20003800000 */
[----:B------:R-:W-:-:S07]  /*9220*/  IMAD.MOV.U32 R10, RZ, RZ, -0x1 ;  /* 0xffffffffff0a7424 */ /* 0x000fce00078e00ff */
[----:B------:R-:W-:Y:S05]  /*9230*/  WARPSYNC.COLLECTIVE R10, `(.L_x_197) ;  /* 0x000000000a0c7348 */ /* 0x000fea0003c00000 */
[----:B------:R-:W-:Y:S02]  /*9240*/  ELECT P1, UR62, PT ;  /* 0x00000000003e782f */ /* 0x000fe40003820000 */
[----:B------:R-:W-:Y:S01]  /*9250*/  MOV R10, UR62 ;  /* 0x0000003e000a7c02 */ /* 0x000fe20008000f00 */
[----:B------:R-:W-:Y:S10]  /*9260*/  ENDCOLLECTIVE ;  /* 0x000000000000791b */ /* 0x000ff40003800000 */
.L_x_197:
[----:B------:R-:W-:Y:S05]  /*9270*/  BSYNC B1 ;  /* 0x0000000000017941 */ /* 0x000fea0003800000 */
.L_x_196:
[----:B------:R-:W-:Y:S05]  /*9280*/  BRA `(.L_x_198) ;  /* 0xfffffff000247947 */ /* 0x000fea000383ffff */
.L_x_178:
[----:B-1----:R1:W2:Y:S02]  /*9290*/  SYNCS.PHASECHK.TRANS64.TRYWAIT P1, [R21+URZ+0x18], R10 ;  /* 0x0000180a150075a7 */ /* 0x0022a4000802017f */
[----:B--2---:R-:W-:Y:S05]  /*92a0*/  @!P1 NANOSLEEP.SYNCS 0x989680 ;  /* 0x009896800000995d */ /* 0x004fea0003900000 */
[----:B------:R-:W2:Y:S02]  /*92b0*/  @!P1 SYNCS.PHASECHK.TRANS64 P1, [R21+URZ+0x18], R10 ;  /* 0x0000180a150095a7 */ /* 0x000ea4000802007f */
[----:B--2---:R-:W-:Y:S05]  /*92c0*/  @!P1 BRA `(.L_x_178) ;  /* 0xfffffffc00f09947 */ /* 0x004fea000383ffff */
[----:B------:R-:W-:Y:S05]  /*92d0*/  BRA `(.L_x_199) ;  /* 0xfffffff000587947 */ /* 0x000fea000383ffff */
.L_x_187:
[----:B------:R-:W-:Y:S01]  /*92e0*/  BSSY B0, `(.L_x_200) ;  /* 0x0000006000007945 */ /* 0x000fe20003800000 */
[----:B------:R-:W-:-:S07]  /*92f0*/  IMAD.MOV.U32 R10, RZ, RZ, -0x1 ;  /* 0xffffffffff0a7424 */ /* 0x000fce00078e00ff */
[----:B------:R-:W-:Y:S05]  /*9300*/  WARPSYNC.COLLECTIVE R10, `(.L_x_201) ;  /* 0x000000000a0c7348 */ /* 0x000fea0003c00000 */
[----:B------:R-:W-:Y:S02]  /*9310*/  ELECT P1, UR62, PT ;  /* 0x00000000003e782f */ /* 0x000fe40003820000 */
[----:B------:R-:W-:Y:S01]  /*9320*/  MOV R10, UR62 ;  /* 0x0000003e000a7c02 */ /* 0x000fe20008000f00 */
[----:B------:R-:W-:Y:S10]  /*9330*/  ENDCOLLECTIVE ;  /* 0x000000000000791b */ /* 0x000ff40003800000 */
.L_x_201:
[----:B------:R-:W-:Y:S05]  /*9340*/  BSYNC B0 ;  /* 0x0000000000007941 */ /* 0x000fea0003800000 */
.L_x_200:
[----:B------:R-:W-:Y:S01]  /*9350*/  PLOP3.LUT P0, PT, P1, PT, PT, 0x80, 0x0 ;  /* 0x000000000000781c */ /* 0x000fe20000f0f070 */
[----:B------:R-:W-:-:S12]  /*9360*/  BRA `(.L_x_202) ;  /* 0xfffffff800b87947 */ /* 0x000fd8000383ffff */
.L_x_191:
[----:B0-----:R0:W1:Y:S02]  /*9370*/  SYNCS.PHASECHK.TRANS64.TRYWAIT P0, [R7+URZ], R2 ;  /* 0x00000002070075a7 */ /* 0x001064000800017f */
[----:B-1----:R-:W-:Y:S05]  /*9380*/  @!P0 NANOSLEEP.SYNCS 0x989680 ;  /* 0x009896800000895d */ /* 0x002fea0003900000 */
[----:B------:R-:W1:Y:S02]  /*9390*/  @!P0 SYNCS.PHASECHK.TRANS64 P0, [R7+URZ], R2 ;  /* 0x00000002070085a7 */ /* 0x000e64000800007f */
[----:B-1----:R-:W-:Y:S05]  /*93a0*/  @!P0 BRA `(.L_x_191) ;  /* 0xfffffffc00f08947 */ /* 0x002fea000383ffff */
[----:B------:R-:W-:Y:S05]  /*93b0*/  BRA `(.L_x_203) ;  /* 0xfffffff800f87947 */ /* 0x000fea000383ffff */
.L_x_192:
[----:B0-----:R0:W1:Y:S02]  /*93c0*/  SYNCS.PHASECHK.TRANS64.TRYWAIT P0, [R6+URZ], R5 ;  /* 0x00000005060075a7 */ /* 0x001064000800017f */
[----:B-1----:R-:W-:Y:S05]  /*93d0*/  @!P0 NANOSLEEP.SYNCS 0x989680 ;  /* 0x009896800000895d */ /* 0x002fea0003900000 */
[----:B------:R-:W1:Y:S02]  /*93e0*/  @!P0 SYNCS.PHASECHK.TRANS64 P0, [R6+URZ], R5 ;  /* 0x00000005060085a7 */ /* 0x000e64000800007f */
[----:B-1----:R-:W-:Y:S05]  /*93f0*/  @!P0 BRA `(.L_x_192) ;  /* 0xfffffffc00f08947 */ /* 0x002fea000383ffff */
[----:B------:R-:W-:Y:S05]  /*9400*/  BRA `(.L_x_204) ;  /* 0xfffffffc00007947 */ /* 0x000fea000383ffff */
.L_x_205:
[----:B------:R-:W-:-:S00]  /*9410*/  BRA `(.L_x_205) ;  /* 0xfffffffc00fc7947 */ /* 0x000fc0000383ffff */
[----:B------:R-:W-:-:S00]  /*9420*/  NOP ;  /* 0x0000000000007918 */ /* 0x000fc00000000000 */
        /* <DEDUP_REMOVED lines=13> */
.L_x_206:


//--------------------- .nv.shared._ZN7cutlass13device_kernelINS_4gemm6kernel13GemmUniversalIN4cute5tupleIJiiiiEEENS1_10collective13CollectiveMmaINS1_37MainloopSm90TmaGmmaWarpSpecializedFP8ILi3ENS5_IJNS4_1CILi2EEENSA_ILi1EEESC_EEENS1_32KernelTmaWarpSpecializedPingpongEEENS5_IJNSA_ILi64EEENSA_ILi128EEESG_EEENS_12float_e4m3_tENS5_IJlSC_lEEESJ_SK_NS4_8TiledMMAINS4_8MMA_AtomIJNS4_4SM904GMMA31MMA_64x128x32_F32E4M3E4M3_SS_TNILNSO_7ScaleInE1ELSQ_1EEEEEENS4_6LayoutINS5_IJSC_SC_SC_EEENS5_IJNSA_ILi0EEESV_SV_EEEEENS5_IJNS4_10UnderscoreESY_SY_EEEEENS4_13SM90_TMA_LOADENS4_14ComposedLayoutINS4_7SwizzleILi2ELi4ELi3EEENS4_18smem_ptr_flag_bitsILi8EEENST_INS5_IJNSA_ILi8EEESG_EEENS5_IJSG_SC_EEEEEEEvNS4_8identityENS4_23SM90_TMA_LOAD_MULTICASTES1B_vS1C_EENS_8epilogue10collective6detail29Sm90TmaWarpSpecializedAdapterINS1G_15DefaultEpilogueISJ_SK_SK_NS1F_6thread17LinearCombinationISJ_Li1EffLNS1K_9ScaleType4KindE0ELNS_15FloatRoundStyleE2ESJ_EENS1_15EpilogueDefaultEEEEEvvEEEEvNT_6ParamsE --------------------------
	.section	.nv.shared._ZN7cutlass13device_kernelINS_4gemm6kernel13GemmUniversalIN4cute5tupleIJiiiiEEENS1_10collective13CollectiveMmaINS1_37MainloopSm90TmaGmmaWarpSpecializedFP8ILi3ENS5_IJNS4_1CILi2EEENSA_ILi1EEESC_EEENS1_32KernelTmaWarpSpecializedPingpongEEENS5_IJNSA_ILi64EEENSA_ILi128EEESG_EEENS_12float_e4m3_tENS5_IJlSC_lEEESJ_SK_NS4_8TiledMMAINS4_8MMA_AtomIJNS4_4SM904GMMA31MMA_64x128x32_F32E4M3E4M3_SS_TNILNSO_7ScaleInE1ELSQ_1EEEEEENS4_6LayoutINS5_IJSC_SC_SC_EEENS5_IJNSA_ILi0EEESV_SV_EEEEENS5_IJNS4_10UnderscoreESY_SY_EEEEENS4_13SM90_TMA_LOADENS4_14ComposedLayoutINS4_7SwizzleILi2ELi4ELi3EEENS4_18smem_ptr_flag_bitsILi8EEENST_INS5_IJNSA_ILi8EEESG_EEENS5_IJSG_SC_EEEEEEEvNS4_8identityENS4_23SM90_TMA_LOAD_MULTICASTES1B_vS1C_EENS_8epilogue10collective6detail29Sm90TmaWarpSpecializedAdapterINS1G_15DefaultEpilogueISJ_SK_SK_NS1F_6thread17LinearCombinationISJ_Li1EffLNS1K_9ScaleType4KindE0ELNS_15FloatRoundStyleE2ESJ_EENS1_15EpilogueDefaultEEEEEvvEEEEvNT_6ParamsE,"aw",@nobits
	.sectionflags	@""
	.align	16
	.zero		1024


//--------------------- .nv.shared.reserved.0     --------------------------
	.section	.nv.shared.reserved.0,"aw",@nobits
	.weak		__nv_reservedSMEM_offset_0_alias
	.size		__nv_reservedSMEM_offset_0_alias, 0, 0
	.other		__nv_reservedSMEM_offset_0_alias,@"STO_CUDA_RESERVED_SHARED STV_DEFAULT"
__nv_reservedSMEM_offset_0_alias:
	.zero		0


//--------------------- .nv.global                --------------------------
	.section	.nv.global,"aw",@nobits
.nv.global:
	.type		_ZN39_INTERNAL_a7ffb979_4_k_cu_29ad877d_35154cute1_E,@object
	.size		_ZN39_INTERNAL_a7ffb979_4_k_cu_29ad877d_35154cute1_E,(_ZN39_INTERNAL_a7ffb979_4_k_cu_29ad877d_35154cuda3std3__45__cpo6cbeginE - _ZN39_INTERNAL_a7ffb979_4_k_cu_29ad877d_35154cute1_E)
_ZN39_INTERNAL_a7ffb979_4_k_cu_29ad877d_35154cute1_E:
	.zero		1
	.type		_ZN39_INTERNAL_a7ffb979_4_k_cu_29ad877d_35154cuda3std3__45__cpo6cbeginE,@object
	.size		_ZN39_INTERNAL_a7ffb979_4_k_cu_29ad877d_35154cuda3std3__45__cpo6cbeginE,(_ZN39_INTERNAL_a7ffb979_4_k_cu_29ad877d_35154cuda3std3__48in_placeE - _ZN39_INTERNAL_a7ffb979_4_k_cu_29ad877d_35154cuda3std3__45__cpo6cbeginE)
_ZN39_INTERNAL_a7ffb979_4_k_cu_29ad877d_35154cuda3std3__45__cpo6cbeginE:
	.zero		1
	.type		_ZN39_INTERNAL_a7ffb979_4_k_cu_29ad877d_35154cuda3std3__48in_placeE,@object
	.size		_ZN39_INTERNAL_a7ffb979_4_k_cu_29ad877d_35154cuda3std3__48in_placeE,(_ZN39_INTERNAL_a7ffb979_4_k_cu_29ad877d_35154cuda3std6ranges3__45__cpo9iter_moveE - _ZN39_INTERNAL_a7ffb979_4_k_cu_29ad877d_35154cuda3std3__48in_placeE)
_ZN39_INTERNAL_a7ffb979_4_k_cu_29ad877d_35154cuda3std3__48in_placeE:
	.zero		1
	.type		_ZN39_INTERNAL_a7ffb979_4_k_cu_29ad877d_35154cuda3std6ranges3__45__cpo9iter_moveE,@object
	.size		_ZN39_INTERNAL_a7ffb979_4_k_cu_29ad877d_35154cuda3std6ranges3__45__cpo9iter_moveE,(_ZN39_INTERNAL_a7ffb979_4_k_cu_29ad877d_35154cuda3std3__45__cpo5beginE - _ZN39_INTERNAL_a7ffb979_4_k_cu_29ad877d_35154cuda3std6ranges3__45__cpo9iter_moveE)
_ZN39_INTERNAL_a7ffb979_4_k_cu_29ad877d_35154cuda3std6ranges3__45__cpo9iter_moveE:
	.zero		1
	.type		_ZN39_INTERNAL_a7ffb979_4_k_cu_29ad877d_35154cuda3std3__45__cpo5beginE,@object
	.size		_ZN39_INTERNAL_a7ffb979_4_k_cu_29ad877d_35154cuda3std3__45__cpo5beginE,(_ZN39_INTERNAL_a7ffb979_4_k_cu_29ad877d_35154cuda3std3__441_GLOBAL__N__a7ffb979_4_k_cu_29ad877d_35156ignoreE - _ZN39_INTERNAL_a7ffb979_4_k_cu_29ad877d_35154cuda3std3__45__cpo5beginE)
_ZN39_INTERNAL_a7ffb979_4_k_cu_29ad877d_35154cuda3std3__45__cpo5beginE:
	.zero		1
	.type		_ZN39_INTERNAL_a7ffb979_4_k_cu_29ad877d_35154cuda3std3__441_GLOBAL__N__a7ffb979_4_k_cu_29ad877d_35156ignoreE,@object
	.size		_ZN39_INTERNAL_a7ffb979_4_k_cu_29ad877d_35154cuda3std3__441_GLOBAL__N__a7ffb979_4_k_cu_29ad877d_35156ignoreE,(_ZN39_INTERNAL_a7ffb979_4_k_cu_29ad877d_35154cute7productE - _ZN39_INTERNAL_a7ffb979_4_k_cu_29ad877d_35154cuda3std3__441_GLOBAL__N__a7ffb979_4_k_cu_29ad877d_35156ignoreE)
_ZN39_INTERNAL_a7ffb979_4_k_cu_29ad877d_35154cuda3std3__441_GLOBAL__N__a7ffb979_4_k_cu_29ad877d_35156ignoreE:
	.zero		1
	.type		_ZN39_INTERNAL_a7ffb979_4_k_cu_29ad877d_35154cute7productE,@object
	.size		_ZN39_INTERNAL_a7ffb979_4_k_cu_29ad877d_35154cute7productE,(_ZN39_INTERNAL_a7ffb979_4_k_cu_29ad877d_35154cuda3std3__45__cpo3endE - _ZN39_INTERNAL_a7ffb979_4_k_cu_29ad877d_35154cute7productE)
_ZN39_INTERNAL_a7ffb979_4_k_cu_29ad877d_35154cute7productE:
	.zero		1
	.type		_ZN39_INTERNAL_a7ffb979_4_k_cu_29ad877d_35154cuda3std3__45__cpo3endE,@object
	.size		_ZN39_INTERNAL_a7ffb979_4_k_cu_29ad877d_35154cuda3std3__45__cpo3endE,(_ZN39_INTERNAL_a7ffb979_4_k_cu_29ad877d_35154cuda3std3__419piecewise_constructE - _ZN39_INTERNAL_a7ffb979_4_k_cu_29ad877d_35154cuda3std3__45__cpo3endE)
_ZN39_INTERNAL_a7ffb979_4_k_cu_29ad877d_35154cuda3std3__45__cpo3endE:
	.zero		1
	.type		_ZN39_INTERNAL_a7ffb979_4_k_cu_29ad877d_35154cuda3std3__419piecewise_constructE,@object
	.size		_ZN39_INTERNAL_a7ffb979_4_k_cu_29ad877d_35154cuda3std3__419piecewise_constructE,(_ZN39_INTERNAL_a7ffb979_4_k_cu_29ad877d_35154cuda3std3__45__cpo4cendE - _ZN39_INTERNAL_a7ffb979_4_k_cu_29ad877d_35154cuda3std3__419piecewise_constructE)
_ZN39_INTERNAL_a7ffb979_4_k_cu_29ad877d_35154cuda3std3__419piecewise_constructE:
	.zero		1
	.type		_ZN39_INTERNAL_a7ffb979_4_k_cu_29ad877d_35154cuda3std3__45__cpo4cendE,@object
	.size		_ZN39_INTERNAL_a7ffb979_4_k_cu_29ad877d_35154cuda3std3__45__cpo4cendE,(_ZN39_INTERNAL_a7ffb979_4_k_cu_29ad877d_35154cuda3std6ranges3__45__cpo4swapE - _ZN39_INTERNAL_a7ffb979_4_k_cu_29ad877d_35154cuda3std3__45__cpo4cendE)
_ZN39_INTERNAL_a7ffb979_4_k_cu_29ad877d_35154cuda3std3__45__cpo4cendE:
	.zero		1
	.type		_ZN39_INTERNAL_a7ffb979_4_k_cu_29ad877d_35154cuda3std6ranges3__45__cpo4swapE,@object
	.size		_ZN39_INTERNAL_a7ffb979_4_k_cu_29ad877d_35154cuda3std6ranges3__45__cpo4swapE,(.L_7 - _ZN39_INTERNAL_a7ffb979_4_k_cu_29ad877d_35154cuda3std6ranges3__45__cpo4swapE)
_ZN39_INTERNAL_a7ffb979_4_k_cu_29ad877d_35154cuda3std6ranges3__45__cpo4swapE:
	.zero		1
.L_7:


//--------------------- .nv.constant0._ZN7cutlass13device_kernelINS_4gemm6kernel13GemmUniversalIN4cute5tupleIJiiiiEEENS1_10collective13CollectiveMmaINS1_37MainloopSm90TmaGmmaWarpSpecializedFP8ILi3ENS5_IJNS4_1CILi2EEENSA_ILi1EEESC_EEENS1_32KernelTmaWarpSpecializedPingpongEEENS5_IJNSA_ILi64EEENSA_ILi128EEESG_EEENS_12float_e4m3_tENS5_IJlSC_lEEESJ_SK_NS4_8TiledMMAINS4_8MMA_AtomIJNS4_4SM904GMMA31MMA_64x128x32_F32E4M3E4M3_SS_TNILNSO_7ScaleInE1ELSQ_1EEEEEENS4_6LayoutINS5_IJSC_SC_SC_EEENS5_IJNSA_ILi0EEESV_SV_EEEEENS5_IJNS4_10UnderscoreESY_SY_EEEEENS4_13SM90_TMA_LOADENS4_14ComposedLayoutINS4_7SwizzleILi2ELi4ELi3EEENS4_18smem_ptr_flag_bitsILi8EEENST_INS5_IJNSA_ILi8EEESG_EEENS5_IJSG_SC_EEEEEEEvNS4_8identityENS4_23SM90_TMA_LOAD_MULTICASTES1B_vS1C_EENS_8epilogue10collective6detail29Sm90TmaWarpSpecializedAdapterINS1G_15DefaultEpilogueISJ_SK_SK_NS1F_6thread17LinearCombinationISJ_Li1EffLNS1K_9ScaleType4KindE0ELNS_15FloatRoundStyleE2ESJ_EENS1_15EpilogueDefaultEEEEEvvEEEEvNT_6ParamsE --------------------------
	.section	.nv.constant0._ZN7cutlass13device_kernelINS_4gemm6kernel13GemmUniversalIN4cute5tupleIJiiiiEEENS1_10collective13CollectiveMmaINS1_37MainloopSm90TmaGmmaWarpSpecializedFP8ILi3ENS5_IJNS4_1CILi2EEENSA_ILi1EEESC_EEENS1_32KernelTmaWarpSpecializedPingpongEEENS5_IJNSA_ILi64EEENSA_ILi128EEESG_EEENS_12float_e4m3_tENS5_IJlSC_lEEESJ_SK_NS4_8TiledMMAINS4_8MMA_AtomIJNS4_4SM904GMMA31MMA_64x128x32_F32E4M3E4M3_SS_TNILNSO_7ScaleInE1ELSQ_1EEEEEENS4_6LayoutINS5_IJSC_SC_SC_EEENS5_IJNSA_ILi0EEESV_SV_EEEEENS5_IJNS4_10UnderscoreESY_SY_EEEEENS4_13SM90_TMA_LOADENS4_14ComposedLayoutINS4_7SwizzleILi2ELi4ELi3EEENS4_18smem_ptr_flag_bitsILi8EEENST_INS5_IJNSA_ILi8EEESG_EEENS5_IJSG_SC_EEEEEEEvNS4_8identityENS4_23SM90_TMA_LOAD_MULTICASTES1B_vS1C_EENS_8epilogue10collective6detail29Sm90TmaWarpSpecializedAdapterINS1G_15DefaultEpilogueISJ_SK_SK_NS1F_6thread17LinearCombinationISJ_Li1EffLNS1K_9ScaleType4KindE0ELNS_15FloatRoundStyleE2ESJ_EENS1_15EpilogueDefaultEEEEEvvEEEEvNT_6ParamsE,"a",@progbits
	.sectionflags	@""
	.align	4
.nv.constant0._ZN7cutlass13device_kernelINS_4gemm6kernel13GemmUniversalIN4cute5tupleIJiiiiEEENS1_10collective13CollectiveMmaINS1_37MainloopSm90TmaGmmaWarpSpecializedFP8ILi3ENS5_IJNS4_1CILi2EEENSA_ILi1EEESC_EEENS1_32KernelTmaWarpSpecializedPingpongEEENS5_IJNSA_ILi64EEENSA_ILi128EEESG_EEENS_12float_e4m3_tENS5_IJlSC_lEEESJ_SK_NS4_8TiledMMAINS4_8MMA_AtomIJNS4_4SM904GMMA31MMA_64x128x32_F32E4M3E4M3_SS_TNILNSO_7ScaleInE1ELSQ_1EEEEEENS4_6LayoutINS5_IJSC_SC_SC_EEENS5_IJNSA_ILi0EEESV_SV_EEEEENS5_IJNS4_10UnderscoreESY_SY_EEEEENS4_13SM90_TMA_LOADENS4_14ComposedLayoutINS4_7SwizzleILi2ELi4ELi3EEENS4_18smem_ptr_flag_bitsILi8EEENST_INS5_IJNSA_ILi8EEESG_EEENS5_IJSG_SC_EEEEEEEvNS4_8identityENS4_23SM90_TMA_LOAD_MULTICASTES1B_vS1C_EENS_8epilogue10collective6detail29Sm90TmaWarpSpecializedAdapterINS1G_15DefaultEpilogueISJ_SK_SK_NS1F_6thread17LinearCombinationISJ_Li1EffLNS1K_9ScaleType4KindE0ELNS_15FloatRoundStyleE2ESJ_EENS1_15EpilogueDefaultEEEEEvvEEEEvNT_6ParamsE:
	.zero		1664


//--------------------- SYMBOLS --------------------------

	.type		.nv.reservedSmem.offset0,@object
	.size		.nv.reservedSmem.offset0,0x4
